//
// Generated by NVIDIA NVVM Compiler
//
// Compiler Build ID: CL-36424714
// Cuda compilation tools, release 13.0, V13.0.88
// Based on NVVM 20.0.0
//

.version 9.0
.target sm_100
.address_size 64

	// .globl	_Z19merge_sorted_arraysPfS_S_ll
// _ZZ19merge_sorted_arraysPfS_S_llE6shared has been demoted
// _ZZ19merge_sorted_arraysPfS_S_llE10a_metadata_$_0 has been demoted
// _ZZ19merge_sorted_arraysPfS_S_llE10a_metadata_$_1 has been demoted
// _ZZ19merge_sorted_arraysPfS_S_llE10b_metadata_$_0 has been demoted
// _ZZ19merge_sorted_arraysPfS_S_llE10b_metadata_$_1 has been demoted
// _ZZ19merge_sorted_arraysPfS_S_llE10c_metadata_$_0 has been demoted

.visible .entry _Z19merge_sorted_arraysPfS_S_ll(
	.param .u64 .ptr .align 1 _Z19merge_sorted_arraysPfS_S_ll_param_0,
	.param .u64 .ptr .align 1 _Z19merge_sorted_arraysPfS_S_ll_param_1,
	.param .u64 .ptr .align 1 _Z19merge_sorted_arraysPfS_S_ll_param_2,
	.param .u64 _Z19merge_sorted_arraysPfS_S_ll_param_3,
	.param .u64 _Z19merge_sorted_arraysPfS_S_ll_param_4
)
{
	.reg .pred 	%p<57>;
	.reg .b32 	%r<40>;
	.reg .b32 	%f<34>;
	.reg .b64 	%rd<202>;
	// demoted variable
	.shared .align 4 .b8 _ZZ19merge_sorted_arraysPfS_S_llE6shared[32768];
	// demoted variable
	.shared .align 8 .u64 _ZZ19merge_sorted_arraysPfS_S_llE10a_metadata_$_0;
	// demoted variable
	.shared .align 8 .u64 _ZZ19merge_sorted_arraysPfS_S_llE10a_metadata_$_1;
	// demoted variable
	.shared .align 8 .u64 _ZZ19merge_sorted_arraysPfS_S_llE10b_metadata_$_0;
	// demoted variable
	.shared .align 8 .u64 _ZZ19merge_sorted_arraysPfS_S_llE10b_metadata_$_1;
	// demoted variable
	.shared .align 8 .u64 _ZZ19merge_sorted_arraysPfS_S_llE10c_metadata_$_0;
	ld.param.u64 	%rd92, [_Z19merge_sorted_arraysPfS_S_ll_param_0];
	ld.param.u64 	%rd93, [_Z19merge_sorted_arraysPfS_S_ll_param_1];
	ld.param.u64 	%rd89, [_Z19merge_sorted_arraysPfS_S_ll_param_2];
	ld.param.u64 	%rd90, [_Z19merge_sorted_arraysPfS_S_ll_param_3];
	ld.param.u64 	%rd91, [_Z19merge_sorted_arraysPfS_S_ll_param_4];
	cvta.to.global.u64 	%rd1, %rd92;
	cvta.to.global.u64 	%rd2, %rd93;
	mov.u32 	%r7, %ctaid.x;
	shl.b32 	%r8, %r7, 17;
	cvt.u64.u32 	%rd3, %r8;
	add.s32 	%r9, %r8, 131072;
	cvt.u64.u32 	%rd94, %r9;
	add.s64 	%rd95, %rd91, %rd90;
	min.s64 	%rd4, %rd95, %rd94;
	mov.u32 	%r1, %tid.x;
	setp.ne.s32 	%p1, %r1, 0;
	@%p1 bra 	$L__BB0_9;
	min.s64 	%rd5, %rd3, %rd90;
	setp.lt.s64 	%p2, %rd5, 1;
	mov.b64 	%rd170, -1;
	@%p2 bra 	$L__BB0_8;
	add.s64 	%rd171, %rd5, -1;
	mov.b64 	%rd172, 0;
	mov.b64 	%rd170, -1;
$L__BB0_3:
	add.s64 	%rd99, %rd171, %rd172;
	shr.s64 	%rd10, %rd99, 1;
	not.b64 	%rd100, %rd10;
	add.s64 	%rd11, %rd100, %rd3;
	setp.ge.s64 	%p3, %rd11, %rd91;
	@%p3 bra 	$L__BB0_5;
	shl.b64 	%rd101, %rd11, 2;
	add.s64 	%rd102, %rd2, %rd101;
	ld.global.f32 	%f13, [%rd102];
	shl.b64 	%rd103, %rd10, 2;
	add.s64 	%rd104, %rd1, %rd103;
	ld.global.f32 	%f14, [%rd104];
	setp.ltu.f32 	%p4, %f13, %f14;
	@%p4 bra 	$L__BB0_6;
$L__BB0_5:
	add.s64 	%rd172, %rd10, 1;
	mov.u64 	%rd170, %rd10;
	bra.uni 	$L__BB0_7;
$L__BB0_6:
	add.s64 	%rd171, %rd10, -1;
$L__BB0_7:
	setp.le.s64 	%p5, %rd172, %rd171;
	@%p5 bra 	$L__BB0_3;
$L__BB0_8:
	st.shared.u64 	[_ZZ19merge_sorted_arraysPfS_S_llE10a_metadata_$_1], %rd170;
	sub.s64 	%rd105, %rd3, %rd170;
	add.s64 	%rd106, %rd105, -2;
	st.shared.u64 	[_ZZ19merge_sorted_arraysPfS_S_llE10b_metadata_$_1], %rd106;
	st.shared.u64 	[_ZZ19merge_sorted_arraysPfS_S_llE10c_metadata_$_0], %rd3;
$L__BB0_9:
	bar.sync 	0;
	ld.shared.u64 	%rd177, [_ZZ19merge_sorted_arraysPfS_S_llE10c_metadata_$_0];
	setp.ge.s64 	%p6, %rd177, %rd4;
	@%p6 bra 	$L__BB0_52;
	cvt.u64.u32 	%rd19, %r1;
	shl.b32 	%r10, %r1, 3;
	cvt.u64.u32 	%rd20, %r10;
	add.s32 	%r11, %r10, 8;
	cvt.u64.u32 	%rd21, %r11;
	or.b64  	%rd22, %rd19, -4096;
	shl.b32 	%r12, %r1, 2;
	mov.u32 	%r13, _ZZ19merge_sorted_arraysPfS_S_llE6shared;
	add.s32 	%r14, %r12, %r13;
	add.s32 	%r2, %r14, 8192;
	cvta.to.global.u64 	%rd23, %rd89;
$L__BB0_11:
	setp.ne.s32 	%p7, %r1, 0;
	add.s64 	%rd107, %rd177, 8192;
	min.s64 	%rd25, %rd107, %rd4;
	@%p7 bra 	$L__BB0_20;
	ld.shared.u64 	%rd109, [_ZZ19merge_sorted_arraysPfS_S_llE10a_metadata_$_1];
	add.s64 	%rd110, %rd109, 1;
	st.shared.u64 	[_ZZ19merge_sorted_arraysPfS_S_llE10a_metadata_$_0], %rd110;
	ld.shared.u64 	%rd111, [_ZZ19merge_sorted_arraysPfS_S_llE10b_metadata_$_1];
	add.s64 	%rd112, %rd111, 1;
	st.shared.u64 	[_ZZ19merge_sorted_arraysPfS_S_llE10b_metadata_$_0], %rd112;
	min.s64 	%rd26, %rd25, %rd90;
	setp.lt.s64 	%p8, %rd26, 1;
	mov.b64 	%rd178, -1;
	@%p8 bra 	$L__BB0_19;
	add.s64 	%rd179, %rd26, -1;
	mov.b64 	%rd180, 0;
	mov.b64 	%rd178, -1;
$L__BB0_14:
	add.s64 	%rd115, %rd179, %rd180;
	shr.u64 	%rd31, %rd115, 1;
	not.b64 	%rd116, %rd31;
	add.s64 	%rd32, %rd25, %rd116;
	setp.ge.s64 	%p9, %rd32, %rd91;
	@%p9 bra 	$L__BB0_16;
	shl.b64 	%rd117, %rd32, 2;
	add.s64 	%rd118, %rd2, %rd117;
	ld.global.f32 	%f15, [%rd118];
	shl.b64 	%rd119, %rd31, 2;
	add.s64 	%rd120, %rd1, %rd119;
	ld.global.f32 	%f16, [%rd120];
	setp.ltu.f32 	%p10, %f15, %f16;
	@%p10 bra 	$L__BB0_17;
$L__BB0_16:
	add.s64 	%rd180, %rd31, 1;
	mov.u64 	%rd178, %rd31;
	bra.uni 	$L__BB0_18;
$L__BB0_17:
	add.s64 	%rd179, %rd31, -1;
$L__BB0_18:
	setp.le.s64 	%p11, %rd180, %rd179;
	@%p11 bra 	$L__BB0_14;
$L__BB0_19:
	st.shared.u64 	[_ZZ19merge_sorted_arraysPfS_S_llE10a_metadata_$_1], %rd178;
	sub.s64 	%rd121, %rd25, %rd178;
	add.s64 	%rd122, %rd121, -2;
	st.shared.u64 	[_ZZ19merge_sorted_arraysPfS_S_llE10b_metadata_$_1], %rd122;
$L__BB0_20:
	bar.sync 	0;
	ld.shared.u64 	%rd39, [_ZZ19merge_sorted_arraysPfS_S_llE10a_metadata_$_1];
	ld.shared.u64 	%rd40, [_ZZ19merge_sorted_arraysPfS_S_llE10a_metadata_$_0];
	sub.s64 	%rd41, %rd39, %rd40;
	ld.shared.u64 	%rd42, [_ZZ19merge_sorted_arraysPfS_S_llE10b_metadata_$_1];
	ld.shared.u64 	%rd123, [_ZZ19merge_sorted_arraysPfS_S_llE10b_metadata_$_0];
	sub.s64 	%rd43, %rd42, %rd123;
	add.s64 	%rd124, %rd40, %rd123;
	sub.s64 	%rd44, %rd124, %rd39;
	add.s64 	%rd125, %rd19, %rd40;
	shl.b64 	%rd126, %rd125, 2;
	add.s64 	%rd127, %rd1, %rd126;
	add.s64 	%rd186, %rd127, 8192;
	add.s64 	%rd128, %rd125, %rd123;
	shl.b64 	%rd129, %rd128, 2;
	shl.b64 	%rd130, %rd39, 2;
	sub.s64 	%rd131, %rd129, %rd130;
	add.s64 	%rd132, %rd2, %rd131;
	add.s64 	%rd185, %rd132, 8188;
	mov.u32 	%r39, %r2;
	mov.u64 	%rd187, %rd22;
$L__BB0_21:
	mov.u64 	%rd49, %rd187;
	add.s64 	%rd50, %rd40, %rd49;
	add.s64 	%rd133, %rd50, 4096;
	setp.gt.s64 	%p12, %rd133, %rd39;
	@%p12 bra 	$L__BB0_23;
	ld.global.f32 	%f30, [%rd186+-8192];
	bra.uni 	$L__BB0_25;
$L__BB0_23:
	add.s64 	%rd134, %rd44, %rd49;
	add.s64 	%rd135, %rd134, 4095;
	setp.gt.s64 	%p13, %rd135, %rd42;
	mov.f32 	%f30, 0f7F800000;
	@%p13 bra 	$L__BB0_25;
	ld.global.f32 	%f30, [%rd185+-8192];
$L__BB0_25:
	st.shared.f32 	[%r39+-8192], %f30;
	add.s64 	%rd136, %rd50, 5120;
	setp.gt.s64 	%p14, %rd136, %rd39;
	@%p14 bra 	$L__BB0_27;
	ld.global.f32 	%f31, [%rd186+-4096];
	bra.uni 	$L__BB0_29;
$L__BB0_27:
	add.s64 	%rd137, %rd44, %rd49;
	add.s64 	%rd138, %rd137, 5119;
	setp.gt.s64 	%p15, %rd138, %rd42;
	mov.f32 	%f31, 0f7F800000;
	@%p15 bra 	$L__BB0_29;
	ld.global.f32 	%f31, [%rd185+-4096];
$L__BB0_29:
	st.shared.f32 	[%r39+-4096], %f31;
	add.s64 	%rd139, %rd50, 6144;
	setp.gt.s64 	%p16, %rd139, %rd39;
	@%p16 bra 	$L__BB0_31;
	ld.global.f32 	%f32, [%rd186];
	bra.uni 	$L__BB0_33;
$L__BB0_31:
	add.s64 	%rd140, %rd44, %rd49;
	add.s64 	%rd141, %rd140, 6143;
	setp.gt.s64 	%p17, %rd141, %rd42;
	mov.f32 	%f32, 0f7F800000;
	@%p17 bra 	$L__BB0_33;
	ld.global.f32 	%f32, [%rd185];
$L__BB0_33:
	st.shared.f32 	[%r39], %f32;
	add.s64 	%rd142, %rd50, 7168;
	setp.gt.s64 	%p18, %rd142, %rd39;
	@%p18 bra 	$L__BB0_35;
	ld.global.f32 	%f33, [%rd186+4096];
	bra.uni 	$L__BB0_37;
$L__BB0_35:
	add.s64 	%rd143, %rd44, %rd49;
	add.s64 	%rd144, %rd143, 7167;
	setp.gt.s64 	%p19, %rd144, %rd42;
	mov.f32 	%f33, 0f7F800000;
	@%p19 bra 	$L__BB0_37;
	ld.global.f32 	%f33, [%rd185+4096];
$L__BB0_37:
	st.shared.f32 	[%r39+4096], %f33;
	add.s64 	%rd187, %rd49, 4096;
	setp.lt.u64 	%p20, %rd187, %rd49;
	add.s64 	%rd186, %rd186, 16384;
	add.s64 	%rd185, %rd185, 16384;
	add.s32 	%r39, %r39, 16384;
	@%p20 bra 	$L__BB0_21;
	bar.sync 	0;
	cvt.u32.u64 	%r5, %rd41;
	add.s64 	%rd146, %rd41, 1;
	min.s64 	%rd54, %rd20, %rd146;
	setp.lt.s64 	%p21, %rd54, 1;
	mov.b64 	%rd188, -1;
	@%p21 bra 	$L__BB0_45;
	add.s64 	%rd189, %rd54, -1;
	mov.b64 	%rd190, 0;
	mov.b64 	%rd188, -1;
$L__BB0_40:
	add.s64 	%rd149, %rd189, %rd190;
	shr.s64 	%rd59, %rd149, 1;
	not.b64 	%rd150, %rd59;
	add.s64 	%rd60, %rd150, %rd20;
	setp.gt.s64 	%p22, %rd60, %rd43;
	@%p22 bra 	$L__BB0_42;
	cvt.u32.u64 	%r15, %rd60;
	add.s32 	%r16, %r15, %r5;
	shl.b32 	%r17, %r16, 2;
	mov.u32 	%r18, _ZZ19merge_sorted_arraysPfS_S_llE6shared;
	add.s32 	%r19, %r18, %r17;
	ld.shared.f32 	%f21, [%r19+4];
	cvt.u32.u64 	%r20, %rd59;
	shl.b32 	%r21, %r20, 2;
	add.s32 	%r22, %r18, %r21;
	ld.shared.f32 	%f22, [%r22];
	setp.ltu.f32 	%p23, %f21, %f22;
	@%p23 bra 	$L__BB0_43;
$L__BB0_42:
	add.s64 	%rd190, %rd59, 1;
	mov.u64 	%rd188, %rd59;
	bra.uni 	$L__BB0_44;
$L__BB0_43:
	add.s64 	%rd189, %rd59, -1;
$L__BB0_44:
	setp.le.s64 	%p24, %rd190, %rd189;
	@%p24 bra 	$L__BB0_40;
$L__BB0_45:
	shl.b32 	%r23, %r5, 2;
	mov.u32 	%r24, _ZZ19merge_sorted_arraysPfS_S_llE6shared;
	add.s32 	%r6, %r24, %r23;
	ld.shared.u64 	%rd151, [_ZZ19merge_sorted_arraysPfS_S_llE10c_metadata_$_0];
	shl.b64 	%rd152, %rd151, 2;
	add.s64 	%rd67, %rd23, %rd152;
	add.s64 	%rd195, %rd188, 1;
	not.b64 	%rd153, %rd188;
	add.s64 	%rd196, %rd153, %rd20;
	setp.lt.s64 	%p25, %rd188, -1;
	setp.lt.s64 	%p26, %rd196, 0;
	or.pred  	%p27, %p25, %p26;
	setp.ge.s64 	%p28, %rd188, %rd41;
	or.pred  	%p29, %p27, %p28;
	setp.gt.s64 	%p30, %rd196, %rd43;
	or.pred  	%p31, %p29, %p30;
	mov.u64 	%rd198, %rd20;
	@%p31 bra 	$L__BB0_46;
	bra.uni 	$L__BB0_53;
$L__BB0_46:
	setp.lt.s64 	%p39, %rd195, 0;
	setp.gt.s64 	%p40, %rd195, %rd41;
	or.pred  	%p41, %p39, %p40;
	setp.ge.u64 	%p42, %rd198, %rd21;
	or.pred  	%p43, %p41, %p42;
	@%p43 bra 	$L__BB0_47;
	bra.uni 	$L__BB0_54;
$L__BB0_47:
	setp.lt.s64 	%p47, %rd196, 0;
	setp.gt.s64 	%p48, %rd196, %rd43;
	or.pred  	%p49, %p47, %p48;
	setp.ge.u64 	%p50, %rd198, %rd21;
	or.pred  	%p51, %p49, %p50;
	@%p51 bra 	$L__BB0_49;
$L__BB0_48:
	add.s64 	%rd86, %rd196, 1;
	cvt.u32.u64 	%r36, %rd196;
	shl.b32 	%r37, %r36, 2;
	add.s32 	%r38, %r6, %r37;
	ld.shared.f32 	%f29, [%r38+4];
	add.s64 	%rd87, %rd198, 1;
	shl.b64 	%rd165, %rd198, 2;
	add.s64 	%rd166, %rd67, %rd165;
	st.global.f32 	[%rd166], %f29;
	setp.lt.s64 	%p52, %rd196, %rd43;
	setp.lt.u64 	%p53, %rd87, %rd21;
	and.pred  	%p54, %p52, %p53;
	mov.u64 	%rd198, %rd87;
	mov.u64 	%rd196, %rd86;
	@%p54 bra 	$L__BB0_48;
$L__BB0_49:
	setp.ne.s32 	%p55, %r1, 0;
	bar.sync 	0;
	@%p55 bra 	$L__BB0_51;
	ld.shared.u64 	%rd168, [_ZZ19merge_sorted_arraysPfS_S_llE10c_metadata_$_0];
	add.s64 	%rd169, %rd168, 8192;
	st.shared.u64 	[_ZZ19merge_sorted_arraysPfS_S_llE10c_metadata_$_0], %rd169;
$L__BB0_51:
	bar.sync 	0;
	ld.shared.u64 	%rd177, [_ZZ19merge_sorted_arraysPfS_S_llE10c_metadata_$_0];
	setp.lt.s64 	%p56, %rd177, %rd4;
	@%p56 bra 	$L__BB0_11;
$L__BB0_52:
	ret;
$L__BB0_53:
	cvt.u32.u64 	%r25, %rd195;
	shl.b32 	%r26, %r25, 2;
	mov.u32 	%r27, _ZZ19merge_sorted_arraysPfS_S_llE6shared;
	add.s32 	%r28, %r27, %r26;
	ld.shared.f32 	%f23, [%r28];
	cvt.u32.u64 	%r29, %rd196;
	shl.b32 	%r30, %r29, 2;
	add.s32 	%r31, %r6, %r30;
	ld.shared.f32 	%f25, [%r31+4];
	setp.geu.f32 	%p32, %f23, %f25;
	setp.lt.f32 	%p33, %f23, %f25;
	selp.u64 	%rd155, 1, 0, %p33;
	add.s64 	%rd195, %rd195, %rd155;
	selp.u64 	%rd156, 1, 0, %p32;
	add.s64 	%rd196, %rd196, %rd156;
	selp.f32 	%f27, %f23, %f25, %p33;
	shl.b64 	%rd157, %rd198, 2;
	add.s64 	%rd158, %rd67, %rd157;
	st.global.f32 	[%rd158], %f27;
	add.s64 	%rd198, %rd198, 1;
	setp.le.s64 	%p34, %rd195, %rd41;
	setp.le.s64 	%p35, %rd196, %rd43;
	and.pred  	%p36, %p34, %p35;
	setp.lt.u64 	%p37, %rd198, %rd21;
	and.pred  	%p38, %p36, %p37;
	@%p38 bra 	$L__BB0_53;
	bra.uni 	$L__BB0_46;
$L__BB0_54:
	add.s64 	%rd82, %rd195, 1;
	cvt.u32.u64 	%r32, %rd195;
	shl.b32 	%r33, %r32, 2;
	mov.u32 	%r34, _ZZ19merge_sorted_arraysPfS_S_llE6shared;
	add.s32 	%r35, %r34, %r33;
	ld.shared.f32 	%f28, [%r35];
	add.s64 	%rd83, %rd198, 1;
	shl.b64 	%rd161, %rd198, 2;
	add.s64 	%rd162, %rd67, %rd161;
	st.global.f32 	[%rd162], %f28;
	setp.lt.s64 	%p44, %rd195, %rd41;
	setp.lt.u64 	%p45, %rd83, %rd21;
	and.pred  	%p46, %p44, %p45;
	mov.u64 	%rd198, %rd83;
	mov.u64 	%rd195, %rd82;
	@%p46 bra 	$L__BB0_54;
	bra.uni 	$L__BB0_47;

}
	// .globl	_Z20merge_sorted_arrays2PfS_S_ll
.visible .entry _Z20merge_sorted_arrays2PfS_S_ll(
	.param .u64 .ptr .align 1 _Z20merge_sorted_arrays2PfS_S_ll_param_0,
	.param .u64 .ptr .align 1 _Z20merge_sorted_arrays2PfS_S_ll_param_1,
	.param .u64 .ptr .align 1 _Z20merge_sorted_arrays2PfS_S_ll_param_2,
	.param .u64 _Z20merge_sorted_arrays2PfS_S_ll_param_3,
	.param .u64 _Z20merge_sorted_arrays2PfS_S_ll_param_4
)
{
	.reg .pred 	%p<42>;
	.reg .b32 	%r<5>;
	.reg .b32 	%f<18>;
	.reg .b64 	%rd<145>;

	ld.param.u64 	%rd70, [_Z20merge_sorted_arrays2PfS_S_ll_param_0];
	ld.param.u64 	%rd71, [_Z20merge_sorted_arrays2PfS_S_ll_param_1];
	ld.param.u64 	%rd72, [_Z20merge_sorted_arrays2PfS_S_ll_param_2];
	ld.param.u64 	%rd68, [_Z20merge_sorted_arrays2PfS_S_ll_param_3];
	ld.param.u64 	%rd69, [_Z20merge_sorted_arrays2PfS_S_ll_param_4];
	cvta.to.global.u64 	%rd1, %rd72;
	cvta.to.global.u64 	%rd2, %rd70;
	cvta.to.global.u64 	%rd3, %rd71;
	mov.u32 	%r1, %ntid.x;
	mov.u32 	%r2, %ctaid.x;
	mov.u32 	%r3, %tid.x;
	mad.lo.s32 	%r4, %r1, %r2, %r3;
	mul.wide.u32 	%rd4, %r4, 128;
	add.s64 	%rd73, %rd69, %rd68;
	setp.ge.s64 	%p1, %rd4, %rd73;
	@%p1 bra 	$L__BB1_20;
	min.s64 	%rd5, %rd4, %rd68;
	setp.lt.s64 	%p2, %rd5, 1;
	mov.b64 	%rd119, -1;
	@%p2 bra 	$L__BB1_8;
	add.s64 	%rd120, %rd5, -1;
	mov.b64 	%rd121, 0;
	mov.b64 	%rd119, -1;
$L__BB1_3:
	add.s64 	%rd77, %rd120, %rd121;
	shr.s64 	%rd10, %rd77, 1;
	not.b64 	%rd78, %rd10;
	add.s64 	%rd11, %rd4, %rd78;
	setp.ge.s64 	%p3, %rd11, %rd69;
	@%p3 bra 	$L__BB1_5;
	shl.b64 	%rd79, %rd11, 2;
	add.s64 	%rd80, %rd3, %rd79;
	ld.global.f32 	%f1, [%rd80];
	shl.b64 	%rd81, %rd10, 2;
	add.s64 	%rd82, %rd2, %rd81;
	ld.global.f32 	%f2, [%rd82];
	setp.ltu.f32 	%p4, %f1, %f2;
	@%p4 bra 	$L__BB1_6;
$L__BB1_5:
	add.s64 	%rd121, %rd10, 1;
	mov.u64 	%rd119, %rd10;
	bra.uni 	$L__BB1_7;
$L__BB1_6:
	add.s64 	%rd120, %rd10, -1;
$L__BB1_7:
	setp.le.s64 	%p5, %rd121, %rd120;
	@%p5 bra 	$L__BB1_3;
$L__BB1_8:
	add.s64 	%rd142, %rd119, 1;
	not.b64 	%rd83, %rd119;
	add.s64 	%rd127, %rd4, %rd83;
	add.s64 	%rd20, %rd4, 128;
	setp.lt.s64 	%p6, %rd119, -1;
	setp.lt.s64 	%p7, %rd127, 0;
	or.pred  	%p8, %p6, %p7;
	setp.ge.s64 	%p9, %rd142, %rd68;
	or.pred  	%p10, %p9, %p8;
	setp.ge.s64 	%p11, %rd127, %rd69;
	or.pred  	%p12, %p10, %p11;
	mov.u64 	%rd135, %rd4;
	@%p12 bra 	$L__BB1_9;
	bra.uni 	$L__BB1_21;
$L__BB1_9:
	setp.lt.s64 	%p20, %rd142, 0;
	setp.ge.s64 	%p21, %rd142, %rd68;
	or.pred  	%p22, %p20, %p21;
	setp.ge.u64 	%p23, %rd135, %rd20;
	or.pred  	%p24, %p22, %p23;
	@%p24 bra 	$L__BB1_14;
	sub.s64 	%rd93, %rd4, %rd135;
	add.s64 	%rd94, %rd93, 127;
	not.b64 	%rd95, %rd142;
	add.s64 	%rd96, %rd68, %rd95;
	min.u64 	%rd24, %rd94, %rd96;
	and.b64  	%rd97, %rd24, 3;
	setp.eq.s64 	%p25, %rd97, 3;
	@%p25 bra 	$L__BB1_13;
	add.s64 	%rd98, %rd24, 1;
	and.b64  	%rd99, %rd98, 3;
	shl.b64 	%rd100, %rd135, 2;
	add.s64 	%rd131, %rd1, %rd100;
	shl.b64 	%rd101, %rd142, 2;
	add.s64 	%rd130, %rd2, %rd101;
	neg.s64 	%rd129, %rd99;
	add.s64 	%rd135, %rd135, %rd99;
	add.s64 	%rd142, %rd142, %rd99;
$L__BB1_12:
	.pragma "nounroll";
	ld.global.f32 	%f8, [%rd130];
	st.global.f32 	[%rd131], %f8;
	add.s64 	%rd131, %rd131, 4;
	add.s64 	%rd130, %rd130, 4;
	add.s64 	%rd129, %rd129, 1;
	setp.ne.s64 	%p26, %rd129, 0;
	@%p26 bra 	$L__BB1_12;
$L__BB1_13:
	setp.lt.u64 	%p27, %rd24, 3;
	@%p27 bra 	$L__BB1_14;
	bra.uni 	$L__BB1_22;
$L__BB1_14:
	setp.lt.s64 	%p31, %rd127, 0;
	setp.ge.s64 	%p32, %rd127, %rd69;
	or.pred  	%p33, %p31, %p32;
	setp.ge.u64 	%p34, %rd135, %rd20;
	or.pred  	%p35, %p33, %p34;
	@%p35 bra 	$L__BB1_20;
	sub.s64 	%rd106, %rd4, %rd135;
	add.s64 	%rd107, %rd106, 127;
	not.b64 	%rd108, %rd127;
	add.s64 	%rd109, %rd69, %rd108;
	min.u64 	%rd46, %rd107, %rd109;
	and.b64  	%rd110, %rd46, 3;
	setp.eq.s64 	%p36, %rd110, 3;
	@%p36 bra 	$L__BB1_18;
	add.s64 	%rd111, %rd46, 1;
	and.b64  	%rd112, %rd111, 3;
	shl.b64 	%rd113, %rd135, 2;
	add.s64 	%rd138, %rd1, %rd113;
	shl.b64 	%rd114, %rd127, 2;
	add.s64 	%rd137, %rd3, %rd114;
	neg.s64 	%rd136, %rd112;
	add.s64 	%rd135, %rd135, %rd112;
	add.s64 	%rd127, %rd127, %rd112;
$L__BB1_17:
	.pragma "nounroll";
	ld.global.f32 	%f13, [%rd137];
	st.global.f32 	[%rd138], %f13;
	add.s64 	%rd138, %rd138, 4;
	add.s64 	%rd137, %rd137, 4;
	add.s64 	%rd136, %rd136, 1;
	setp.ne.s64 	%p37, %rd136, 0;
	@%p37 bra 	$L__BB1_17;
$L__BB1_18:
	setp.lt.u64 	%p38, %rd46, 3;
	@%p38 bra 	$L__BB1_20;
$L__BB1_19:
	shl.b64 	%rd115, %rd127, 2;
	add.s64 	%rd116, %rd3, %rd115;
	ld.global.f32 	%f14, [%rd116];
	shl.b64 	%rd117, %rd135, 2;
	add.s64 	%rd118, %rd1, %rd117;
	st.global.f32 	[%rd118], %f14;
	ld.global.f32 	%f15, [%rd116+4];
	st.global.f32 	[%rd118+4], %f15;
	ld.global.f32 	%f16, [%rd116+8];
	st.global.f32 	[%rd118+8], %f16;
	add.s64 	%rd127, %rd127, 4;
	ld.global.f32 	%f17, [%rd116+12];
	add.s64 	%rd135, %rd135, 4;
	st.global.f32 	[%rd118+12], %f17;
	setp.lt.s64 	%p39, %rd127, %rd69;
	setp.lt.u64 	%p40, %rd135, %rd20;
	and.pred  	%p41, %p39, %p40;
	@%p41 bra 	$L__BB1_19;
$L__BB1_20:
	ret;
$L__BB1_21:
	shl.b64 	%rd84, %rd142, 2;
	add.s64 	%rd85, %rd2, %rd84;
	ld.global.f32 	%f3, [%rd85];
	shl.b64 	%rd86, %rd127, 2;
	add.s64 	%rd87, %rd3, %rd86;
	ld.global.f32 	%f5, [%rd87];
	setp.geu.f32 	%p13, %f3, %f5;
	setp.lt.f32 	%p14, %f3, %f5;
	selp.u64 	%rd88, 1, 0, %p14;
	add.s64 	%rd142, %rd142, %rd88;
	selp.u64 	%rd89, 1, 0, %p13;
	add.s64 	%rd127, %rd127, %rd89;
	selp.f32 	%f7, %f3, %f5, %p14;
	shl.b64 	%rd90, %rd135, 2;
	add.s64 	%rd91, %rd1, %rd90;
	st.global.f32 	[%rd91], %f7;
	add.s64 	%rd135, %rd135, 1;
	setp.lt.s64 	%p15, %rd142, %rd68;
	setp.lt.s64 	%p16, %rd127, %rd69;
	and.pred  	%p17, %p15, %p16;
	setp.lt.u64 	%p18, %rd135, %rd20;
	and.pred  	%p19, %p17, %p18;
	@%p19 bra 	$L__BB1_21;
	bra.uni 	$L__BB1_9;
$L__BB1_22:
	shl.b64 	%rd102, %rd142, 2;
	add.s64 	%rd103, %rd2, %rd102;
	ld.global.f32 	%f9, [%rd103];
	shl.b64 	%rd104, %rd135, 2;
	add.s64 	%rd105, %rd1, %rd104;
	st.global.f32 	[%rd105], %f9;
	ld.global.f32 	%f10, [%rd103+4];
	st.global.f32 	[%rd105+4], %f10;
	ld.global.f32 	%f11, [%rd103+8];
	st.global.f32 	[%rd105+8], %f11;
	add.s64 	%rd142, %rd142, 4;
	ld.global.f32 	%f12, [%rd103+12];
	add.s64 	%rd135, %rd135, 4;
	st.global.f32 	[%rd105+12], %f12;
	setp.lt.s64 	%p28, %rd142, %rd68;
	setp.lt.u64 	%p29, %rd135, %rd20;
	and.pred  	%p30, %p28, %p29;
	@%p30 bra 	$L__BB1_22;
	bra.uni 	$L__BB1_14;

}


// ===== COMPILED SASS (sm_100) =====

	.target	sm_100

	.elftype	@"ET_EXEC"


//--------------------- .note.nv.tkinfo           --------------------------
	.section	.note.nv.tkinfo,"",@"SHT_NOTE"
	.sectionflags	@"SHF_NOTE_NV_TKINFO"
	.tkinfo
        /*0018*/ 	.word	0x00000002
        /*0030*/ 	.string	""
        /*0030*/ 	.string	"ptxas"
        /*0030*/ 	.string	"Cuda compilation tools, release 13.0, V13.0.88"
        /*0030*/ 	.string	"Build cuda_13.0.r13.0/compiler.36424714_0"
        /*0030*/ 	.string	"-arch sm_100 -m 64 "



//--------------------- .note.nv.cuinfo           --------------------------
	.section	.note.nv.cuinfo,"",@"SHT_NOTE"
	.sectionflags	@"SHF_NOTE_NV_CUINFO"
        /*0018*/ 	.short	0x0002
        /*001a*/ 	.short	0x0064
        /*001c*/ 	.short	0x0082
	.zero		2


//--------------------- .nv.info                  --------------------------
	.section	.nv.info,"",@"SHT_CUDA_INFO"
	.align	4


	//----- nvinfo : EIATTR_REGCOUNT
	.align		4
        /*0000*/ 	.byte	0x04, 0x2f
        /*0002*/ 	.short	(.L_1 - .L_0)
	.align		4
.L_0:
        /*0004*/ 	.word	index@(_Z19merge_sorted_arraysPfS_S_ll)
        /*0008*/ 	.word	0x00000020


	//----- nvinfo : EIATTR_FRAME_SIZE
	.align		4
.L_1:
        /*000c*/ 	.byte	0x04, 0x11
        /*000e*/ 	.short	(.L_3 - .L_2)
	.align		4
.L_2:
        /*0010*/ 	.word	index@(_Z19merge_sorted_arraysPfS_S_ll)
        /*0014*/ 	.word	0x00000000


	//----- nvinfo : EIATTR_REGCOUNT
	.align		4
.L_3:
        /*0018*/ 	.byte	0x04, 0x2f
        /*001a*/ 	.short	(.L_5 - .L_4)
	.align		4
.L_4:
        /*001c*/ 	.word	index@(_Z20merge_sorted_arrays2PfS_S_ll)
        /*0020*/ 	.word	0x0000001c


	//----- nvinfo : EIATTR_FRAME_SIZE
	.align		4
.L_5:
        /*0024*/ 	.byte	0x04, 0x11
        /*0026*/ 	.short	(.L_7 - .L_6)
	.align		4
.L_6:
        /*0028*/ 	.word	index@(_Z20merge_sorted_arrays2PfS_S_ll)
        /*002c*/ 	.word	0x00000000


	//----- nvinfo : EIATTR_MIN_STACK_SIZE
	.align		4
.L_7:
        /*0030*/ 	.byte	0x04, 0x12
        /*0032*/ 	.short	(.L_9 - .L_8)
	.align		4
.L_8:
        /*0034*/ 	.word	index@(_Z20merge_sorted_arrays2PfS_S_ll)
        /*0038*/ 	.word	0x00000000


	//----- nvinfo : EIATTR_MIN_STACK_SIZE
	.align		4
.L_9:
        /*003c*/ 	.byte	0x04, 0x12
        /*003e*/ 	.short	(.L_11 - .L_10)
	.align		4
.L_10:
        /*0040*/ 	.word	index@(_Z19merge_sorted_arraysPfS_S_ll)
        /*0044*/ 	.word	0x00000000
.L_11:


//--------------------- .nv.compat                --------------------------
	.section	.nv.compat,"",@"SHT_CUDA_COMPAT_INFO"
	.align	4
        /*0000*/ 	.byte	0x02, 0x09, 0x00, 0x00, 0x02, 0x02, 0x01, 0x00, 0x02, 0x05, 0x05, 0x00, 0x03, 0x07, 0x01, 0x01
        /*0010*/ 	.byte	0x02, 0x03, 0x00, 0x00, 0x02, 0x06, 0x01, 0x00, 0x04, 0x0b, 0x08, 0x00, 0x09, 0x00, 0x00, 0x00
        /*0020*/ 	.byte	0x00, 0x00, 0x00, 0x00


//--------------------- .nv.info._Z20merge_sorted_arrays2PfS_S_ll --------------------------
	.section	.nv.info._Z20merge_sorted_arrays2PfS_S_ll,"",@"SHT_CUDA_INFO"
	.sectionflags	@""
	.align	4


	//----- nvinfo : EIATTR_CUDA_API_VERSION
	.align		4
        /*0000*/ 	.byte	0x04, 0x37
        /*0002*/ 	.short	(.L_13 - .L_12)
.L_12:
        /*0004*/ 	.word	0x00000082


	//----- nvinfo : EIATTR_KPARAM_INFO
	.align		4
.L_13:
        /*0008*/ 	.byte	0x04, 0x17
        /*000a*/ 	.short	(.L_15 - .L_14)
.L_14:
        /*000c*/ 	.word	0x00000000
        /*0010*/ 	.short	0x0004
        /*0012*/ 	.short	0x0020
        /*0014*/ 	.byte	0x00, 0xf0, 0x21, 0x00


	//----- nvinfo : EIATTR_KPARAM_INFO
	.align		4
.L_15:
        /*0018*/ 	.byte	0x04, 0x17
        /*001a*/ 	.short	(.L_17 - .L_16)
.L_16:
        /*001c*/ 	.word	0x00000000
        /*0020*/ 	.short	0x0003
        /*0022*/ 	.short	0x0018
        /*0024*/ 	.byte	0x00, 0xf0, 0x21, 0x00


	//----- nvinfo : EIATTR_KPARAM_INFO
	.align		4
.L_17:
        /*0028*/ 	.byte	0x04, 0x17
        /*002a*/ 	.short	(.L_19 - .L_18)
.L_18:
        /*002c*/ 	.word	0x00000000
        /*0030*/ 	.short	0x0002
        /*0032*/ 	.short	0x0010
        /*0034*/ 	.byte	0x00, 0xf5, 0x21, 0x00


	//----- nvinfo : EIATTR_KPARAM_INFO
	.align		4
.L_19:
        /*0038*/ 	.byte	0x04, 0x17
        /*003a*/ 	.short	(.L_21 - .L_20)
.L_20:
        /*003c*/ 	.word	0x00000000
        /*0040*/ 	.short	0x0001
        /*0042*/ 	.short	0x0008
        /*0044*/ 	.byte	0x00, 0xf5, 0x21, 0x00


	//----- nvinfo : EIATTR_KPARAM_INFO
	.align		4
.L_21:
        /*0048*/ 	.byte	0x04, 0x17
        /*004a*/ 	.short	(.L_23 - .L_22)
.L_22:
        /*004c*/ 	.word	0x00000000
        /*0050*/ 	.short	0x0000
        /*0052*/ 	.short	0x0000
        /*0054*/ 	.byte	0x00, 0xf5, 0x21, 0x00


	//----- nvinfo : EIATTR_SPARSE_MMA_MASK
	.align		4
.L_23:
        /*0058*/ 	.byte	0x03, 0x50
        /*005a*/ 	.short	0x0000


	//----- nvinfo : EIATTR_MAXREG_COUNT
	.align		4
        /*005c*/ 	.byte	0x03, 0x1b
        /*005e*/ 	.short	0x00ff


	//----- nvinfo : EIATTR_MERCURY_ISA_VERSION
	.align		4
        /*0060*/ 	.byte	0x03, 0x5f
        /*0062*/ 	.short	0x0101


	//----- nvinfo : EIATTR_VRC_CTA_INIT_COUNT
	.align		4
        /*0064*/ 	.byte	0x02, 0x4a
	.zero		1
	.zero		1


	//----- nvinfo : EIATTR_EXIT_INSTR_OFFSETS
	.align		4
        /*0068*/ 	.byte	0x04, 0x1c
        /*006a*/ 	.short	(.L_25 - .L_24)


	//   ....[0]....
.L_24:
        /*006c*/ 	.word	0x000000e0


	//   ....[1]....
        /*0070*/ 	.word	0x00000c80


	//   ....[2]....
        /*0074*/ 	.word	0x00000fa0


	//   ....[3]....
        /*0078*/ 	.word	0x00001100


	//----- nvinfo : EIATTR_CRS_STACK_SIZE
	.align		4
.L_25:
        /*007c*/ 	.byte	0x04, 0x1e
        /*007e*/ 	.short	(.L_27 - .L_26)
.L_26:
        /*0080*/ 	.word	0x00000000


	//----- nvinfo : EIATTR_CBANK_PARAM_SIZE
	.align		4
.L_27:
        /*0084*/ 	.byte	0x03, 0x19
        /*0086*/ 	.short	0x0028


	//----- nvinfo : EIATTR_PARAM_CBANK
	.align		4
        /*0088*/ 	.byte	0x04, 0x0a
        /*008a*/ 	.short	(.L_29 - .L_28)
	.align		4
.L_28:
        /*008c*/ 	.word	index@(.nv.constant0._Z20merge_sorted_arrays2PfS_S_ll)
        /*0090*/ 	.short	0x0380
        /*0092*/ 	.short	0x0028


	//----- nvinfo : EIATTR_SW_WAR
	.align		4
.L_29:
        /*0094*/ 	.byte	0x04, 0x36
        /*0096*/ 	.short	(.L_31 - .L_30)
.L_30:
        /*0098*/ 	.word	0x00000008
.L_31:


//--------------------- .nv.info._Z19merge_sorted_arraysPfS_S_ll --------------------------
	.section	.nv.info._Z19merge_sorted_arraysPfS_S_ll,"",@"SHT_CUDA_INFO"
	.sectionflags	@""
	.align	4


	//----- nvinfo : EIATTR_CUDA_API_VERSION
	.align		4
        /*0000*/ 	.byte	0x04, 0x37
        /*0002*/ 	.short	(.L_33 - .L_32)
.L_32:
        /*0004*/ 	.word	0x00000082


	//----- nvinfo : EIATTR_KPARAM_INFO
	.align		4
.L_33:
        /*0008*/ 	.byte	0x04, 0x17
        /*000a*/ 	.short	(.L_35 - .L_34)
.L_34:
        /*000c*/ 	.word	0x00000000
        /*0010*/ 	.short	0x0004
        /*0012*/ 	.short	0x0020
        /*0014*/ 	.byte	0x00, 0xf0, 0x21, 0x00


	//----- nvinfo : EIATTR_KPARAM_INFO
	.align		4
.L_35:
        /*0018*/ 	.byte	0x04, 0x17
        /*001a*/ 	.short	(.L_37 - .L_36)
.L_36:
        /*001c*/ 	.word	0x00000000
        /*0020*/ 	.short	0x0003
        /*0022*/ 	.short	0x0018
        /*0024*/ 	.byte	0x00, 0xf0, 0x21, 0x00


	//----- nvinfo : EIATTR_KPARAM_INFO
	.align		4
.L_37:
        /*0028*/ 	.byte	0x04, 0x17
        /*002a*/ 	.short	(.L_39 - .L_38)
.L_38:
        /*002c*/ 	.word	0x00000000
        /*0030*/ 	.short	0x0002
        /*0032*/ 	.short	0x0010
        /*0034*/ 	.byte	0x00, 0xf5, 0x21, 0x00


	//----- nvinfo : EIATTR_KPARAM_INFO
	.align		4
.L_39:
        /*0038*/ 	.byte	0x04, 0x17
        /*003a*/ 	.short	(.L_41 - .L_40)
.L_40:
        /*003c*/ 	.word	0x00000000
        /*0040*/ 	.short	0x0001
        /*0042*/ 	.short	0x0008
        /*0044*/ 	.byte	0x00, 0xf5, 0x21, 0x00


	//----- nvinfo : EIATTR_KPARAM_INFO
	.align		4
.L_41:
        /*0048*/ 	.byte	0x04, 0x17
        /*004a*/ 	.short	(.L_43 - .L_42)
.L_42:
        /*004c*/ 	.word	0x00000000
        /*0050*/ 	.short	0x0000
        /*0052*/ 	.short	0x0000
        /*0054*/ 	.byte	0x00, 0xf5, 0x21, 0x00


	//----- nvinfo : EIATTR_SPARSE_MMA_MASK
	.align		4
.L_43:
        /*0058*/ 	.byte	0x03, 0x50
        /*005a*/ 	.short	0x0000


	//----- nvinfo : EIATTR_MAXREG_COUNT
	.align		4
        /*005c*/ 	.byte	0x03, 0x1b
        /*005e*/ 	.short	0x00ff


	//----- nvinfo : EIATTR_NUM_BARRIERS
	.align		4
        /*0060*/ 	.byte	0x02, 0x4c
        /*0062*/ 	.byte	0x01
	.zero		1


	//----- nvinfo : EIATTR_MERCURY_ISA_VERSION
	.align		4
        /*0064*/ 	.byte	0x03, 0x5f
        /*0066*/ 	.short	0x0101


	//----- nvinfo : EIATTR_VRC_CTA_INIT_COUNT
	.align		4
        /*0068*/ 	.byte	0x02, 0x4a
	.zero		1
	.zero		1


	//----- nvinfo : EIATTR_EXIT_INSTR_OFFSETS
	.align		4
        /*006c*/ 	.byte	0x04, 0x1c
        /*006e*/ 	.short	(.L_45 - .L_44)


	//   ....[0]....
.L_44:
        /*0070*/ 	.word	0x00000590


	//   ....[1]....
        /*0074*/ 	.word	0x00001bf0


	//----- nvinfo : EIATTR_CRS_STACK_SIZE
	.align		4
.L_45:
        /*0078*/ 	.byte	0x04, 0x1e
        /*007a*/ 	.short	(.L_47 - .L_46)
.L_46:
        /*007c*/ 	.word	0x00000000


	//----- nvinfo : EIATTR_CBANK_PARAM_SIZE
	.align		4
.L_47:
        /*0080*/ 	.byte	0x03, 0x19
        /*0082*/ 	.short	0x0028


	//----- nvinfo : EIATTR_PARAM_CBANK
	.align		4
        /*0084*/ 	.byte	0x04, 0x0a
        /*0086*/ 	.short	(.L_49 - .L_48)
	.align		4
.L_48:
        /*0088*/ 	.word	index@(.nv.constant0._Z19merge_sorted_arraysPfS_S_ll)
        /*008c*/ 	.short	0x0380
        /*008e*/ 	.short	0x0028


	//----- nvinfo : EIATTR_SW_WAR
	.align		4
.L_49:
        /*0090*/ 	.byte	0x04, 0x36
        /*0092*/ 	.short	(.L_51 - .L_50)
.L_50:
        /*0094*/ 	.word	0x00000008
.L_51:


//--------------------- .nv.callgraph             --------------------------
	.section	.nv.callgraph,"",@"SHT_CUDA_CALLGRAPH"
	.align	4
	.sectionentsize	8
	.align		4
        /*0000*/ 	.word	0x00000000
	.align		4
        /*0004*/ 	.word	0xffffffff
	.align		4
        /*0008*/ 	.word	0x00000000
	.align		4
        /*000c*/ 	.word	0xfffffffe
	.align		4
        /*0010*/ 	.word	0x00000000
	.align		4
        /*0014*/ 	.word	0xfffffffd
	.align		4
        /*0018*/ 	.word	0x00000000
	.align		4
        /*001c*/ 	.word	0xfffffffc


//--------------------- .text._Z20merge_sorted_arrays2PfS_S_ll --------------------------
	.section	.text._Z20merge_sorted_arrays2PfS_S_ll,"ax",@progbits
	.align	128
        .global         _Z20merge_sorted_arrays2PfS_S_ll
        .type           _Z20merge_sorted_arrays2PfS_S_ll,@function
        .size           _Z20merge_sorted_arrays2PfS_S_ll,(.L_x_67 - _Z20merge_sorted_arrays2PfS_S_ll)
        .other          _Z20merge_sorted_arrays2PfS_S_ll,@"STO_CUDA_ENTRY STV_DEFAULT"
_Z20merge_sorted_arrays2PfS_S_ll:
.text._Z20merge_sorted_arrays2PfS_S_ll:
[----:B------:R-:W-:Y:S01]  /*0000*/  LDC R1, c[0x0][0x37c] ;  /* 0x0000df00ff017b82 */ /* 0x000fe20000000800 */
[----:B------:R-:W0:Y:S01]  /*0010*/  S2R R2, SR_CTAID.X ;  /* 0x0000000000027919 */ /* 0x000e220000002500 */
[----:B------:R-:W0:Y:S01]  /*0020*/  LDCU UR4, c[0x0][0x360] ;  /* 0x00006c00ff0477ac */ /* 0x000e220008000800 */
[----:B------:R-:W0:Y:S01]  /*0030*/  S2R R3, SR_TID.X ;  /* 0x0000000000037919 */ /* 0x000e220000002100 */
[----:B------:R-:W1:Y:S01]  /*0040*/  LDCU.64 UR8, c[0x0][0x3a0] ;  /* 0x00007400ff0877ac */ /* 0x000e620008000a00 */
[----:B------:R-:W2:Y:S01]  /*0050*/  LDCU.64 UR6, c[0x0][0x398] ;  /* 0x00007300ff0677ac */ /* 0x000ea20008000a00 */
[----:B-1----:R-:W-:Y:S02]  /*0060*/  IMAD.U32 R0, RZ, RZ, UR8 ;  /* 0x00000008ff007e24 */ /* 0x002fe4000f8e00ff */
[----:B------:R-:W-:-:S03]  /*0070*/  IMAD.U32 R4, RZ, RZ, UR9 ;  /* 0x00000009ff047e24 */ /* 0x000fc6000f8e00ff */
[----:B--2---:R-:W-:Y:S01]  /*0080*/  IADD3 R5, P1, PT, R0, UR6, RZ ;  /* 0x0000000600057c10 */ /* 0x004fe2000ff3e0ff */
[----:B0-----:R-:W-:-:S04]  /*0090*/  IMAD R2, R2, UR4, R3 ;  /* 0x0000000402027c24 */ /* 0x001fc8000f8e0203 */
[----:B------:R-:W-:-:S03]  /*00a0*/  IMAD.WIDE.U32 R2, R2, 0x80, RZ ;  /* 0x0000008002027825 */ /* 0x000fc600078e00ff */
[----:B------:R-:W-:Y:S02]  /*00b0*/  ISETP.GE.U32.AND P0, PT, R2, R5, PT ;  /* 0x000000050200720c */ /* 0x000fe40003f06070 */
[----:B------:R-:W-:-:S04]  /*00c0*/  IADD3.X R5, PT, PT, R4, UR7, RZ, P1, !PT ;  /* 0x0000000704057c10 */ /* 0x000fc80008ffe4ff */
[----:B------:R-:W-:-:S13]  /*00d0*/  ISETP.GE.AND.EX P0, PT, R3, R5, PT, P0 ;  /* 0x000000050300720c */ /* 0x000fda0003f06300 */
[----:B------:R-:W-:Y:S05]  /*00e0*/  @P0 EXIT ;  /* 0x000000000000094d */ /* 0x000fea0003800000 */
[C---:B------:R-:W-:Y:S01]  /*00f0*/  ISETP.LT.U32.AND P0, PT, R2.reuse, UR6, PT ;  /* 0x0000000602007c0c */ /* 0x040fe2000bf01070 */
[----:B------:R-:W0:Y:S01]  /*0100*/  LDCU.64 UR4, c[0x0][0x358] ;  /* 0x00006b00ff0477ac */ /* 0x000e220008000a00 */
[----:B------:R-:W-:Y:S01]  /*0110*/  BSSY.RECONVERGENT B0, `(.L_x_0) ;  /* 0x0000031000007945 */ /* 0x000fe20003800200 */
[----:B------:R-:W-:Y:S01]  /*0120*/  IMAD.MOV.U32 R9, RZ, RZ, -0x1 ;  /* 0xffffffffff097424 */ /* 0x000fe200078e00ff */
[C---:B------:R-:W-:Y:S01]  /*0130*/  ISETP.LT.AND.EX P0, PT, R3.reuse, UR7, PT, P0 ;  /* 0x0000000703007c0c */ /* 0x040fe2000bf01300 */
[----:B------:R-:W1:Y:S01]  /*0140*/  LDCU.128 UR8, c[0x0][0x380] ;  /* 0x00007000ff0877ac */ /* 0x000e620008000c00 */
[----:B------:R-:W-:Y:S02]  /*0150*/  IMAD.MOV.U32 R8, RZ, RZ, -0x1 ;  /* 0xffffffffff087424 */ /* 0x000fe400078e00ff */
[----:B------:R-:W-:Y:S02]  /*0160*/  SEL R17, R2, UR6, P0 ;  /* 0x0000000602117c07 */ /* 0x000fe40008000000 */
[----:B------:R-:W-:-:S02]  /*0170*/  SEL R16, R3, UR7, P0 ;  /* 0x0000000703107c07 */ /* 0x000fc40008000000 */
[----:B------:R-:W-:-:S04]  /*0180*/  ISETP.GE.U32.AND P0, PT, R17, 0x1, PT ;  /* 0x000000011100780c */ /* 0x000fc80003f06070 */
[----:B------:R-:W-:-:S13]  /*0190*/  ISETP.GE.AND.EX P0, PT, R16, RZ, PT, P0 ;  /* 0x000000ff1000720c */ /* 0x000fda0003f06300 */
[----:B01----:R-:W-:Y:S05]  /*01a0*/  @!P0 BRA `(.L_x_1) ;  /* 0x00000000009c8947 */ /* 0x003fea0003800000 */
[----:B------:R-:W0:Y:S01]  /*01b0*/  LDC.64 R6, c[0x0][0x3a0] ;  /* 0x0000e800ff067b82 */ /* 0x000e220000000a00 */
[----:B------:R-:W-:Y:S02]  /*01c0*/  IADD3 R17, P0, PT, R17, -0x1, RZ ;  /* 0xffffffff11117810 */ /* 0x000fe40007f1e0ff */
[----:B------:R-:W-:Y:S01]  /*01d0*/  CS2R R14, SRZ ;  /* 0x00000000000e7805 */ /* 0x000fe2000001ff00 */
[----:B------:R-:W-:Y:S02]  /*01e0*/  IMAD.MOV.U32 R9, RZ, RZ, -0x1 ;  /* 0xffffffffff097424 */ /* 0x000fe400078e00ff */
[----:B------:R-:W-:Y:S01]  /*01f0*/  IMAD.MOV.U32 R8, RZ, RZ, -0x1 ;  /* 0xffffffffff087424 */ /* 0x000fe200078e00ff */
[----:B------:R-:W-:-:S07]  /*0200*/  IADD3.X R16, PT, PT, R16, -0x1, RZ, P0, !PT ;  /* 0xffffffff10107810 */ /* 0x000fce00007fe4ff */
.L_x_6:
[----:B------:R-:W-:Y:S01]  /*0210*/  IADD3 R0, P0, PT, R14, R17, RZ ;  /* 0x000000110e007210 */ /* 0x000fe20007f1e0ff */
[----:B0-----:R-:W-:Y:S01]  /*0220*/  IMAD.MOV.U32 R4, RZ, RZ, R7 ;  /* 0x000000ffff047224 */ /* 0x001fe200078e0007 */
[----:B------:R-:W-:Y:S03]  /*0230*/  BSSY.RECONVERGENT B1, `(.L_x_2) ;  /* 0x000001b000017945 */ /* 0x000fe60003800200 */
[----:B------:R-:W-:-:S05]  /*0240*/  IMAD.X R5, R15, 0x1, R16, P0 ;  /* 0x000000010f057824 */ /* 0x000fca00000e0610 */
[--C-:B------:R-:W-:Y:S01]  /*0250*/  SHF.R.S64 R18, R0, 0x1, R5.reuse ;  /* 0x0000000100127819 */ /* 0x100fe20000001005 */
[----:B------:R-:W-:Y:S01]  /*0260*/  IMAD.MOV.U32 R0, RZ, RZ, R6 ;  /* 0x000000ffff007224 */ /* 0x000fe200078e0006 */
[----:B------:R-:W-:Y:S02]  /*0270*/  SHF.R.S32.HI R19, RZ, 0x1, R5 ;  /* 0x00000001ff137819 */ /* 0x000fe40000011405 */
[----:B------:R-:W-:Y:S02]  /*0280*/  LOP3.LUT R5, RZ, R18, RZ, 0x33, !PT ;  /* 0x00000012ff057212 */ /* 0x000fe400078e33ff */
[----:B------:R-:W-:Y:S02]  /*0290*/  LOP3.LUT R11, RZ, R19, RZ, 0x33, !PT ;  /* 0x00000013ff0b7212 */ /* 0x000fe400078e33ff */
[----:B------:R-:W-:-:S05]  /*02a0*/  IADD3 R5, P0, PT, R2, R5, RZ ;  /* 0x0000000502057210 */ /* 0x000fca0007f1e0ff */
[----:B------:R-:W-:Y:S01]  /*02b0*/  IMAD.X R11, R3, 0x1, R11, P0 ;  /* 0x00000001030b7824 */ /* 0x000fe200000e060b */
[----:B------:R-:W-:-:S04]  /*02c0*/  ISETP.GE.U32.AND P0, PT, R5, R0, PT ;  /* 0x000000000500720c */ /* 0x000fc80003f06070 */
[----:B------:R-:W-:-:S13]  /*02d0*/  ISETP.GE.AND.EX P0, PT, R11, R4, PT, P0 ;  /* 0x000000040b00720c */ /* 0x000fda0003f06300 */
[----:B------:R-:W-:Y:S05]  /*02e0*/  @P0 BRA `(.L_x_3) ;  /* 0x0000000000200947 */ /* 0x000fea0003800000 */
[C---:B------:R-:W-:Y:S02]  /*02f0*/  LEA R12, P0, R5.reuse, UR10, 0x2 ;  /* 0x0000000a050c7c11 */ /* 0x040fe4000f8010ff */
[C---:B------:R-:W-:Y:S02]  /*0300*/  LEA R10, P1, R18.reuse, UR8, 0x2 ;  /* 0x00000008120a7c11 */ /* 0x040fe4000f8210ff */
[----:B------:R-:W-:Y:S02]  /*0310*/  LEA.HI.X R13, R5, UR11, R11, 0x2, P0 ;  /* 0x0000000b050d7c11 */ /* 0x000fe400080f140b */
[----:B------:R-:W-:-:S03]  /*0320*/  LEA.HI.X R11, R18, UR9, R19, 0x2, P1 ;  /* 0x00000009120b7c11 */ /* 0x000fc600088f1413 */
[----:B------:R-:W2:Y:S04]  /*0330*/  LDG.E R12, desc[UR4][R12.64] ;  /* 0x000000040c0c7981 */ /* 0x000ea8000c1e1900 */
[----:B------:R-:W2:Y:S02]  /*0340*/  LDG.E R11, desc[UR4][R10.64] ;  /* 0x000000040a0b7981 */ /* 0x000ea4000c1e1900 */
[----:B--2---:R-:W-:-:S13]  /*0350*/  FSETP.GE.AND P0, PT, R12, R11, PT ;  /* 0x0000000b0c00720b */ /* 0x004fda0003f06000 */
[----:B------:R-:W-:Y:S05]  /*0360*/  @!P0 BRA `(.L_x_4) ;  /* 0x0000000000148947 */ /* 0x000fea0003800000 */
.L_x_3:
[----:B------:R-:W-:Y:S01]  /*0370*/  IADD3 R14, P0, PT, R18, 0x1, RZ ;  /* 0x00000001120e7810 */ /* 0x000fe20007f1e0ff */
[----:B------:R-:W-:Y:S02]  /*0380*/  IMAD.MOV.U32 R9, RZ, RZ, R18 ;  /* 0x000000ffff097224 */ /* 0x000fe400078e0012 */
[--C-:B------:R-:W-:Y:S02]  /*0390*/  IMAD.MOV.U32 R8, RZ, RZ, R19.reuse ;  /* 0x000000ffff087224 */ /* 0x100fe400078e0013 */
[----:B------:R-:W-:Y:S01]  /*03a0*/  IMAD.X R15, RZ, RZ, R19, P0 ;  /* 0x000000ffff0f7224 */ /* 0x000fe200000e0613 */
[----:B------:R-:W-:Y:S07]  /*03b0*/  BRA `(.L_x_5) ;  /* 0x0000000000087947 */ /* 0x000fee0003800000 */
.L_x_4:
[----:B------:R-:W-:-:S04]  /*03c0*/  IADD3 R17, P0, PT, R18, -0x1, RZ ;  /* 0xffffffff12117810 */ /* 0x000fc80007f1e0ff */
[----:B------:R-:W-:-:S09]  /*03d0*/  IADD3.X R16, PT, PT, R19, -0x1, RZ, P0, !PT ;  /* 0xffffffff13107810 */ /* 0x000fd200007fe4ff */
.L_x_5:
[----:B------:R-:W-:Y:S05]  /*03e0*/  BSYNC.RECONVERGENT B1 ;  /* 0x0000000000017941 */ /* 0x000fea0003800200 */
.L_x_2:
[----:B------:R-:W-:-:S04]  /*03f0*/  ISETP.GT.U32.AND P0, PT, R14, R17, PT ;  /* 0x000000110e00720c */ /* 0x000fc80003f04070 */
[----:B------:R-:W-:-:S13]  /*0400*/  ISETP.GT.AND.EX P0, PT, R15, R16, PT, P0 ;  /* 0x000000100f00720c */ /* 0x000fda0003f04300 */
[----:B------:R-:W-:Y:S05]  /*0410*/  @!P0 BRA `(.L_x_6) ;  /* 0xfffffffc007c8947 */ /* 0x000fea000383ffff */
.L_x_1:
[----:B------:R-:W-:Y:S05]  /*0420*/  BSYNC.RECONVERGENT B0 ;  /* 0x0000000000007941 */ /* 0x000fea0003800200 */
.L_x_0:
[----:B------:R-:W0:Y:S01]  /*0430*/  LDCU.64 UR8, c[0x0][0x398] ;  /* 0x00007300ff0877ac */ /* 0x000e220008000a00 */
[----:B------:R-:W-:Y:S01]  /*0440*/  LOP3.LUT R5, RZ, R9, RZ, 0x33, !PT ;  /* 0x00000009ff057212 */ /* 0x000fe200078e33ff */
[----:B------:R-:W-:Y:S01]  /*0450*/  BSSY.RECONVERGENT B0, `(.L_x_7) ;  /* 0x000002e000007945 */ /* 0x000fe20003800200 */
[----:B------:R-:W-:Y:S01]  /*0460*/  LOP3.LUT R7, RZ, R8, RZ, 0x33, !PT ;  /* 0x00000008ff077212 */ /* 0x000fe200078e33ff */
[----:B------:R-:W1:Y:S01]  /*0470*/  LDCU.64 UR6, c[0x0][0x390] ;  /* 0x00007200ff0677ac */ /* 0x000e620008000a00 */
[----:B------:R-:W-:Y:S01]  /*0480*/  IADD3 R5, P0, PT, R2, R5, RZ ;  /* 0x0000000502057210 */ /* 0x000fe20007f1e0ff */
[----:B------:R-:W-:Y:S01]  /*0490*/  IMAD.MOV.U32 R11, RZ, RZ, R2 ;  /* 0x000000ffff0b7224 */ /* 0x000fe200078e0002 */
[C---:B------:R-:W-:Y:S01]  /*04a0*/  IADD3 R10, P3, PT, R9.reuse, 0x1, RZ ;  /* 0x00000001090a7810 */ /* 0x040fe20007f7e0ff */
[----:B------:R-:W2:Y:S01]  /*04b0*/  LDCU.128 UR12, c[0x0][0x380] ;  /* 0x00007000ff0c77ac */ /* 0x000ea20008000c00 */
[----:B------:R-:W-:Y:S01]  /*04c0*/  ISETP.LT.U32.AND P2, PT, R9, -0x1, PT ;  /* 0xffffffff0900780c */ /* 0x000fe20003f41070 */
[----:B------:R-:W-:-:S02]  /*04d0*/  IMAD.X R7, R3, 0x1, R7, P0 ;  /* 0x0000000103077824 */ /* 0x000fc400000e0607 */
[----:B------:R-:W-:Y:S02]  /*04e0*/  IMAD.X R13, RZ, RZ, R8, P3 ;  /* 0x000000ffff0d7224 */ /* 0x000fe400018e0608 */
[----:B------:R-:W-:Y:S01]  /*04f0*/  IMAD.MOV.U32 R9, RZ, RZ, R3 ;  /* 0x000000ffff097224 */ /* 0x000fe200078e0003 */
[----:B------:R-:W-:Y:S02]  /*0500*/  ISETP.GE.AND P1, PT, R7, RZ, PT ;  /* 0x000000ff0700720c */ /* 0x000fe40003f26270 */
[----:B0-----:R-:W-:Y:S02]  /*0510*/  ISETP.GE.U32.AND P0, PT, R10, UR8, PT ;  /* 0x000000080a007c0c */ /* 0x001fe4000bf06070 */
[----:B------:R-:W-:Y:S02]  /*0520*/  ISETP.LT.OR.EX P1, PT, R8, -0x1, !P1, P2 ;  /* 0xffffffff0800780c */ /* 0x000fe40004f21720 */
[----:B------:R-:W-:Y:S02]  /*0530*/  ISETP.GE.U32.AND P2, PT, R5, R0, PT ;  /* 0x000000000500720c */ /* 0x000fe40003f46070 */
[----:B------:R-:W-:-:S02]  /*0540*/  ISETP.GE.OR.EX P0, PT, R13, UR9, P1, P0 ;  /* 0x000000090d007c0c */ /* 0x000fc40008f06700 */
[----:B------:R-:W-:Y:S02]  /*0550*/  IADD3 R8, P1, PT, R2, 0x80, RZ ;  /* 0x0000008002087810 */ /* 0x000fe40007f3e0ff */
[----:B------:R-:W-:-:S03]  /*0560*/  ISETP.GE.OR.EX P0, PT, R7, R4, P0, P2 ;  /* 0x000000040700720c */ /* 0x000fc60000706720 */
[----:B------:R-:W-:-:S10]  /*0570*/  IMAD.X R6, RZ, RZ, R3, P1 ;  /* 0x000000ffff067224 */ /* 0x000fd400008e0603 */
[----:B-12---:R-:W-:Y:S05]  /*0580*/  @P0 BRA `(.L_x_8) ;  /* 0x0000000000680947 */ /* 0x006fea0003800000 */
.L_x_9:
[C---:B------:R-:W-:Y:S02]  /*0590*/  LEA R18, P1, R5.reuse, UR14, 0x2 ;  /* 0x0000000e05127c11 */ /* 0x040fe4000f8210ff */
[C---:B------:R-:W-:Y:S02]  /*05a0*/  LEA R16, P0, R10.reuse, UR12, 0x2 ;  /* 0x0000000c0a107c11 */ /* 0x040fe4000f8010ff */
[----:B------:R-:W-:Y:S02]  /*05b0*/  LEA.HI.X R19, R5, UR15, R7, 0x2, P1 ;  /* 0x0000000f05137c11 */ /* 0x000fe400088f1407 */
[----:B------:R-:W-:-:S04]  /*05c0*/  LEA.HI.X R17, R10, UR13, R13, 0x2, P0 ;  /* 0x0000000d0a117c11 */ /* 0x000fc800080f140d */
[----:B------:R-:W2:Y:S04]  /*05d0*/  LDG.E R19, desc[UR4][R18.64] ;  /* 0x0000000412137981 */ /* 0x000ea8000c1e1900 */
[----:B------:R-:W2:Y:S01]  /*05e0*/  LDG.E R16, desc[UR4][R16.64] ;  /* 0x0000000410107981 */ /* 0x000ea2000c1e1900 */
[----:B------:R-:W-:-:S04]  /*05f0*/  LEA R14, P1, R11, UR6, 0x2 ;  /* 0x000000060b0e7c11 */ /* 0x000fc8000f8210ff */
[C---:B------:R-:W-:Y:S02]  /*0600*/  LEA.HI.X R15, R11.reuse, UR7, R9, 0x2, P1 ;  /* 0x000000070b0f7c11 */ /* 0x040fe400088f1409 */
[----:B------:R-:W-:-:S05]  /*0610*/  IADD3 R11, P2, PT, R11, 0x1, RZ ;  /* 0x000000010b0b7810 */ /* 0x000fca0007f5e0ff */
[----:B------:R-:W-:Y:S01]  /*0620*/  IMAD.X R9, RZ, RZ, R9, P2 ;  /* 0x000000ffff097224 */ /* 0x000fe200010e0609 */
[----:B--2---:R-:W-:-:S04]  /*0630*/  FSETP.GEU.AND P0, PT, R16, R19, PT ;  /* 0x000000131000720b */ /* 0x004fc80003f0e000 */
[----:B------:R-:W-:Y:S02]  /*0640*/  SEL R12, RZ, 0x1, !P0 ;  /* 0x00000001ff0c7807 */ /* 0x000fe40004000000 */
[----:B------:R-:W-:Y:S02]  /*0650*/  SEL R23, RZ, 0x1, P0 ;  /* 0x00000001ff177807 */ /* 0x000fe40000000000 */
[----:B------:R-:W-:Y:S02]  /*0660*/  IADD3 R5, P1, PT, R5, R12, RZ ;  /* 0x0000000c05057210 */ /* 0x000fe40007f3e0ff */
[----:B------:R-:W-:Y:S02]  /*0670*/  FSEL R21, R16, R19, !P0 ;  /* 0x0000001310157208 */ /* 0x000fe40004000000 */
[----:B------:R-:W-:Y:S01]  /*0680*/  IADD3 R10, P0, PT, R10, R23, RZ ;  /* 0x000000170a0a7210 */ /* 0x000fe20007f1e0ff */
[----:B------:R-:W-:Y:S01]  /*0690*/  IMAD.X R7, RZ, RZ, R7, P1 ;  /* 0x000000ffff077224 */ /* 0x000fe200008e0607 */
[----:B------:R-:W-:Y:S01]  /*06a0*/  ISETP.GE.U32.AND P2, PT, R5, R0, PT ;  /* 0x000000000500720c */ /* 0x000fe20003f46070 */
[----:B------:R0:W-:Y:S01]  /*06b0*/  STG.E desc[UR4][R14.64], R21 ;  /* 0x000000150e007986 */ /* 0x0001e2000c101904 */
[----:B------:R-:W-:Y:S01]  /*06c0*/  ISETP.LT.U32.AND P1, PT, R11, R8, PT ;  /* 0x000000080b00720c */ /* 0x000fe20003f21070 */
[----:B------:R-:W-:Y:S01]  /*06d0*/  IMAD.X R13, RZ, RZ, R13, P0 ;  /* 0x000000ffff0d7224 */ /* 0x000fe200000e060d */
[----:B------:R-:W-:-:S02]  /*06e0*/  ISETP.LT.U32.AND P0, PT, R10, UR8, PT ;  /* 0x000000080a007c0c */ /* 0x000fc4000bf01070 */
[----:B------:R-:W-:Y:S02]  /*06f0*/  ISETP.GE.AND.EX P2, PT, R7, R4, PT, P2 ;  /* 0x000000040700720c */ /* 0x000fe40003f46320 */
[----:B------:R-:W-:Y:S02]  /*0700*/  ISETP.LT.U32.AND.EX P1, PT, R9, R6, PT, P1 ;  /* 0x000000060900720c */ /* 0x000fe40003f21110 */
[----:B------:R-:W-:-:S13]  /*0710*/  ISETP.LT.AND.EX P0, PT, R13, UR9, !P2, P0 ;  /* 0x000000090d007c0c */ /* 0x000fda000d701300 */
[----:B0-----:R-:W-:Y:S05]  /*0720*/  @P0 BRA P1, `(.L_x_9) ;  /* 0xfffffffc00980947 */ /* 0x001fea000083ffff */
.L_x_8:
[----:B------:R-:W-:Y:S05]  /*0730*/  BSYNC.RECONVERGENT B0 ;  /* 0x0000000000007941 */ /* 0x000fea0003800200 */
.L_x_7:
[----:B------:R-:W-:Y:S01]  /*0740*/  ISETP.GE.U32.AND P0, PT, R10, UR8, PT ;  /* 0x000000080a007c0c */ /* 0x000fe2000bf06070 */
[----:B------:R-:W0:Y:S01]  /*0750*/  LDCU.64 UR14, c[0x0][0x390] ;  /* 0x00007200ff0e77ac */ /* 0x000e220008000a00 */
[----:B------:R-:W-:Y:S01]  /*0760*/  ISETP.GE.U32.AND P1, PT, R11, R8, PT ;  /* 0x000000080b00720c */ /* 0x000fe20003f26070 */
[----:B------:R-:W-:Y:S01]  /*0770*/  BSSY.RECONVERGENT B0, `(.L_x_10) ;  /* 0x000004b000007945 */ /* 0x000fe20003800200 */
[C---:B------:R-:W-:Y:S01]  /*0780*/  ISETP.GE.AND.EX P0, PT, R13.reuse, UR9, PT, P0 ;  /* 0x000000090d007c0c */ /* 0x040fe2000bf06300 */
[----:B------:R-:W1:Y:S03]  /*0790*/  LDCU.64 UR12, c[0x0][0x380] ;  /* 0x00007000ff0c77ac */ /* 0x000e660008000a00 */
[----:B------:R-:W-:-:S04]  /*07a0*/  ISETP.LT.OR P0, PT, R13, RZ, P0 ;  /* 0x000000ff0d00720c */ /* 0x000fc80000701670 */
[----:B------:R-:W-:-:S13]  /*07b0*/  ISETP.GE.U32.OR.EX P0, PT, R9, R6, P0, P1 ;  /* 0x000000060900720c */ /* 0x000fda0000706510 */
[----:B01----:R-:W-:Y:S05]  /*07c0*/  @P0 BRA `(.L_x_11) ;  /* 0x0000000400140947 */ /* 0x003fea0003800000 */
[----:B------:R-:W-:Y:S01]  /*07d0*/  LOP3.LUT R12, RZ, R10, RZ, 0x33, !PT ;  /* 0x0000000aff0c7212 */ /* 0x000fe200078e33ff */
[----:B------:R-:W-:Y:S01]  /*07e0*/  BSSY.RECONVERGENT B1, `(.L_x_12) ;  /* 0x000002d000017945 */ /* 0x000fe20003800200 */
[----:B------:R-:W-:Y:S02]  /*07f0*/  IADD3 R15, P0, P1, R2, 0x7f, -R11 ;  /* 0x0000007f020f7810 */ /* 0x000fe4000791e80b */
[----:B------:R-:W-:Y:S02]  /*0800*/  LOP3.LUT R14, RZ, R13, RZ, 0x33, !PT ;  /* 0x0000000dff0e7212 */ /* 0x000fe400078e33ff */
[----:B------:R-:W-:Y:S02]  /*0810*/  IADD3 R12, P2, PT, R12, UR8, RZ ;  /* 0x000000080c0c7c10 */ /* 0x000fe4000ff5e0ff */
[----:B------:R-:W-:Y:S02]  /*0820*/  IADD3.X R17, PT, PT, R3, RZ, ~R9, P0, P1 ;  /* 0x000000ff03117210 */ /* 0x000fe400007e2c09 */
[----:B------:R-:W-:-:S02]  /*0830*/  IADD3.X R14, PT, PT, R14, UR9, RZ, P2, !PT ;  /* 0x000000090e0e7c10 */ /* 0x000fc400097fe4ff */
[----:B------:R-:W-:-:S04]  /*0840*/  ISETP.LT.U32.AND P0, PT, R15, R12, PT ;  /* 0x0000000c0f00720c */ /* 0x000fc80003f01070 */
[----:B------:R-:W-:-:S04]  /*0850*/  ISETP.LT.U32.AND.EX P0, PT, R17, R14, PT, P0 ;  /* 0x0000000e1100720c */ /* 0x000fc80003f01100 */
[----:B------:R-:W-:Y:S02]  /*0860*/  SEL R12, R15, R12, P0 ;  /* 0x0000000c0f0c7207 */ /* 0x000fe40000000000 */
[----:B------:R-:W-:Y:S02]  /*0870*/  SEL R14, R17, R14, P0 ;  /* 0x0000000e110e7207 */ /* 0x000fe40000000000 */
[C---:B------:R-:W-:Y:S02]  /*0880*/  LOP3.LUT R15, R12.reuse, 0x3, RZ, 0xc0, !PT ;  /* 0x000000030c0f7812 */ /* 0x040fe400078ec0ff */
[----:B------:R-:W-:Y:S02]  /*0890*/  ISETP.GE.U32.AND P0, PT, R12, 0x3, PT ;  /* 0x000000030c00780c */ /* 0x000fe40003f06070 */
[----:B------:R-:W-:Y:S02]  /*08a0*/  ISETP.NE.U32.AND P1, PT, R15, 0x3, PT ;  /* 0x000000030f00780c */ /* 0x000fe40003f25070 */
[----:B------:R-:W-:-:S02]  /*08b0*/  ISETP.GE.U32.AND.EX P0, PT, R14, RZ, PT, P0 ;  /* 0x000000ff0e00720c */ /* 0x000fc40003f06100 */
[----:B------:R-:W-:-:S13]  /*08c0*/  ISETP.NE.AND.EX P1, PT, RZ, RZ, PT, P1 ;  /* 0x000000ffff00720c */ /* 0x000fda0003f25310 */
[----:B------:R-:W-:Y:S05]  /*08d0*/  @!P1 BRA `(.L_x_13) ;  /* 0x0000000000749947 */ /* 0x000fea0003800000 */
[----:B------:R-:W0:Y:S01]  /*08e0*/  LDCU.64 UR6, c[0x0][0x390] ;  /* 0x00007200ff0677ac */ /* 0x000e220008000a00 */
[----:B------:R-:W-:Y:S01]  /*08f0*/  VIADD R14, R12, 0x1 ;  /* 0x000000010c0e7836 */ /* 0x000fe20000000000 */
[----:B------:R-:W1:Y:S04]  /*0900*/  LDCU.64 UR10, c[0x0][0x380] ;  /* 0x00007000ff0a77ac */ /* 0x000e680008000a00 */
[----:B------:R-:W-:-:S04]  /*0910*/  LOP3.LUT R14, R14, 0x3, RZ, 0xc0, !PT ;  /* 0x000000030e0e7812 */ /* 0x000fc800078ec0ff */
[----:B------:R-:W-:-:S05]  /*0920*/  IADD3 R12, P3, PT, RZ, -R14, RZ ;  /* 0x8000000eff0c7210 */ /* 0x000fca0007f7e0ff */
[----:B------:R-:W-:Y:S01]  /*0930*/  IMAD.X R16, RZ, RZ, -0x1, P3 ;  /* 0xffffffffff107424 */ /* 0x000fe200018e06ff */
[C---:B0-----:R-:W-:Y:S02]  /*0940*/  LEA R20, P1, R11.reuse, UR6, 0x2 ;  /* 0x000000060b147c11 */ /* 0x041fe4000f8210ff */
[C---:B-1----:R-:W-:Y:S02]  /*0950*/  LEA R18, P2, R10.reuse, UR10, 0x2 ;  /* 0x0000000a0a127c11 */ /* 0x042fe4000f8410ff */
[----:B------:R-:W-:Y:S02]  /*0960*/  LEA.HI.X R21, R11, UR7, R9, 0x2, P1 ;  /* 0x000000070b157c11 */ /* 0x000fe400088f1409 */
[----:B------:R-:W-:Y:S02]  /*0970*/  LEA.HI.X R19, R10, UR11, R13, 0x2, P2 ;  /* 0x0000000b0a137c11 */ /* 0x000fe400090f140d */
[C---:B------:R-:W-:Y:S02]  /*0980*/  IADD3 R11, P1, PT, R14.reuse, R11, RZ ;  /* 0x0000000b0e0b7210 */ /* 0x040fe40007f3e0ff */
[----:B------:R-:W-:-:S03]  /*0990*/  IADD3 R10, P2, PT, R14, R10, RZ ;  /* 0x0000000a0e0a7210 */ /* 0x000fc60007f5e0ff */
[----:B------:R-:W-:Y:S02]  /*09a0*/  IMAD.X R9, RZ, RZ, R9, P1 ;  /* 0x000000ffff097224 */ /* 0x000fe400008e0609 */
[----:B------:R-:W-:-:S08]  /*09b0*/  IMAD.X R13, RZ, RZ, R13, P2 ;  /* 0x000000ffff0d7224 */ /* 0x000fd000010e060d */
.L_x_14:
[----:B0-----:R-:W-:Y:S02]  /*09c0*/  IMAD.MOV.U32 R14, RZ, RZ, R18 ;  /* 0x000000ffff0e7224 */ /* 0x001fe400078e0012 */
[----:B------:R-:W-:-:S05]  /*09d0*/  IMAD.MOV.U32 R15, RZ, RZ, R19 ;  /* 0x000000ffff0f7224 */ /* 0x000fca00078e0013 */
[----:B------:R0:W2:Y:S01]  /*09e0*/  LDG.E R17, desc[UR4][R14.64] ;  /* 0x000000040e117981 */ /* 0x0000a2000c1e1900 */
[----:B------:R-:W-:Y:S02]  /*09f0*/  IADD3 R12, P1, PT, R12, 0x1, RZ ;  /* 0x000000010c0c7810 */ /* 0x000fe40007f3e0ff */
[----:B------:R-:W-:-:S03]  /*0a00*/  IADD3 R18, P3, PT, R18, 0x4, RZ ;  /* 0x0000000412127810 */ /* 0x000fc60007f7e0ff */
[----:B------:R-:W-:Y:S01]  /*0a10*/  IMAD.X R16, RZ, RZ, R16, P1 ;  /* 0x000000ffff107224 */ /* 0x000fe200008e0610 */
[----:B------:R-:W-:Y:S01]  /*0a20*/  ISETP.NE.U32.AND P1, PT, R12, RZ, PT ;  /* 0x000000ff0c00720c */ /* 0x000fe20003f25070 */
[----:B------:R-:W-:Y:S02]  /*0a30*/  IMAD.X R19, RZ, RZ, R19, P3 ;  /* 0x000000ffff137224 */ /* 0x000fe400018e0613 */
[----:B0-----:R-:W-:Y:S01]  /*0a40*/  IMAD.MOV.U32 R14, RZ, RZ, R20 ;  /* 0x000000ffff0e7224 */ /* 0x001fe200078e0014 */
[----:B------:R-:W-:Y:S01]  /*0a50*/  ISETP.NE.AND.EX P1, PT, R16, RZ, PT, P1 ;  /* 0x000000ff1000720c */ /* 0x000fe20003f25310 */
[----:B------:R-:W-:Y:S01]  /*0a60*/  IMAD.MOV.U32 R15, RZ, RZ, R21 ;  /* 0x000000ffff0f7224 */ /* 0x000fe200078e0015 */
[----:B------:R-:W-:-:S05]  /*0a70*/  IADD3 R20, P2, PT, R20, 0x4, RZ ;  /* 0x0000000414147810 */ /* 0x000fca0007f5e0ff */
[----:B------:R-:W-:Y:S01]  /*0a80*/  IMAD.X R21, RZ, RZ, R21, P2 ;  /* 0x000000ffff157224 */ /* 0x000fe200010e0615 */
[----:B--2---:R0:W-:Y:S05]  /*0a90*/  STG.E desc[UR4][R14.64], R17 ;  /* 0x000000110e007986 */ /* 0x0041ea000c101904 */
[----:B------:R-:W-:Y:S05]  /*0aa0*/  @P1 BRA `(.L_x_14) ;  /* 0xfffffffc00c41947 */ /* 0x000fea000383ffff */
.L_x_13:
[----:B------:R-:W-:Y:S05]  /*0ab0*/  BSYNC.RECONVERGENT B1 ;  /* 0x0000000000017941 */ /* 0x000fea0003800200 */
.L_x_12:
[----:B------:R-:W-:Y:S05]  /*0ac0*/  @!P0 BRA `(.L_x_11) ;  /* 0x0000000000548947 */ /* 0x000fea0003800000 */
.L_x_15:
[----:B------:R-:W-:-:S04]  /*0ad0*/  LEA R16, P0, R10, UR12, 0x2 ;  /* 0x0000000c0a107c11 */ /* 0x000fc8000f8010ff */
[----:B0-----:R-:W-:-:S05]  /*0ae0*/  LEA.HI.X R17, R10, UR13, R13, 0x2, P0 ;  /* 0x0000000d0a117c11 */ /* 0x001fca00080f140d */
[----:B-1----:R-:W2:Y:S01]  /*0af0*/  LDG.E R19, desc[UR4][R16.64] ;  /* 0x0000000410137981 */ /* 0x002ea2000c1e1900 */
[----:B------:R-:W-:-:S04]  /*0b00*/  LEA R14, P0, R11, UR14, 0x2 ;  /* 0x0000000e0b0e7c11 */ /* 0x000fc8000f8010ff */
[----:B------:R-:W-:-:S05]  /*0b10*/  LEA.HI.X R15, R11, UR15, R9, 0x2, P0 ;  /* 0x0000000f0b0f7c11 */ /* 0x000fca00080f1409 */
[----:B--2---:R1:W-:Y:S04]  /*0b20*/  STG.E desc[UR4][R14.64], R19 ;  /* 0x000000130e007986 */ /* 0x0043e8000c101904 */
[----:B------:R-:W2:Y:S04]  /*0b30*/  LDG.E R21, desc[UR4][R16.64+0x4] ;  /* 0x0000040410157981 */ /* 0x000ea8000c1e1900 */
[----:B--2---:R1:W-:Y:S04]  /*0b40*/  STG.E desc[UR4][R14.64+0x4], R21 ;  /* 0x000004150e007986 */ /* 0x0043e8000c101904 */
[----:B------:R-:W2:Y:S01]  /*0b50*/  LDG.E R23, desc[UR4][R16.64+0x8] ;  /* 0x0000080410177981 */ /* 0x000ea2000c1e1900 */
[----:B------:R-:W-:-:S02]  /*0b60*/  IADD3 R10, P0, PT, R10, 0x4, RZ ;  /* 0x000000040a0a7810 */ /* 0x000fc40007f1e0ff */
[----:B------:R-:W-:Y:S01]  /*0b70*/  IADD3 R11, P1, PT, R11, 0x4, RZ ;  /* 0x000000040b0b7810 */ /* 0x000fe20007f3e0ff */
[----:B--2---:R1:W-:Y:S04]  /*0b80*/  STG.E desc[UR4][R14.64+0x8], R23 ;  /* 0x000008170e007986 */ /* 0x0043e8000c101904 */
[----:B------:R-:W2:Y:S01]  /*0b90*/  LDG.E R25, desc[UR4][R16.64+0xc] ;  /* 0x00000c0410197981 */ /* 0x000ea2000c1e1900 */
[----:B------:R-:W-:Y:S01]  /*0ba0*/  IMAD.X R13, RZ, RZ, R13, P0 ;  /* 0x000000ffff0d7224 */ /* 0x000fe200000e060d */
[----:B------:R-:W-:Y:S01]  /*0bb0*/  ISETP.GE.U32.AND P0, PT, R10, UR8, PT ;  /* 0x000000080a007c0c */ /* 0x000fe2000bf06070 */
[----:B------:R-:W-:Y:S01]  /*0bc0*/  IMAD.X R9, RZ, RZ, R9, P1 ;  /* 0x000000ffff097224 */ /* 0x000fe200008e0609 */
[----:B------:R-:W-:Y:S02]  /*0bd0*/  ISETP.GE.U32.AND P1, PT, R11, R8, PT ;  /* 0x000000080b00720c */ /* 0x000fe40003f26070 */
[----:B------:R-:W-:-:S02]  /*0be0*/  ISETP.GE.AND.EX P0, PT, R13, UR9, PT, P0 ;  /* 0x000000090d007c0c */ /* 0x000fc4000bf06300 */
[----:B------:R-:W-:Y:S01]  /*0bf0*/  ISETP.GE.U32.AND.EX P1, PT, R9, R6, PT, P1 ;  /* 0x000000060900720c */ /* 0x000fe20003f26110 */
[----:B--2---:R1:W-:-:S12]  /*0c00*/  STG.E desc[UR4][R14.64+0xc], R25 ;  /* 0x00000c190e007986 */ /* 0x0043d8000c101904 */
[----:B------:R-:W-:Y:S05]  /*0c10*/  @!P0 BRA !P1, `(.L_x_15) ;  /* 0xfffffffc00ac8947 */ /* 0x000fea000483ffff */
.L_x_11:
[----:B------:R-:W-:Y:S05]  /*0c20*/  BSYNC.RECONVERGENT B0 ;  /* 0x0000000000007941 */ /* 0x000fea0003800200 */
.L_x_10:
[----:B------:R-:W-:Y:S02]  /*0c30*/  ISETP.GE.U32.AND P0, PT, R5, R0, PT ;  /* 0x000000000500720c */ /* 0x000fe40003f06070 */
[----:B------:R-:W-:Y:S02]  /*0c40*/  ISETP.GE.U32.AND P1, PT, R11, R8, PT ;  /* 0x000000080b00720c */ /* 0x000fe40003f26070 */
[----:B------:R-:W-:-:S04]  /*0c50*/  ISETP.GE.AND.EX P0, PT, R7, R4, PT, P0 ;  /* 0x000000040700720c */ /* 0x000fc80003f06300 */
[----:B------:R-:W-:-:S04]  /*0c60*/  ISETP.LT.OR P0, PT, R7, RZ, P0 ;  /* 0x000000ff0700720c */ /* 0x000fc80000701670 */
[----:B------:R-:W-:-:S13]  /*0c70*/  ISETP.GE.U32.OR.EX P0, PT, R9, R6, P0, P1 ;  /* 0x000000060900720c */ /* 0x000fda0000706510 */
[----:B------:R-:W-:Y:S05]  /*0c80*/  @P0 EXIT ;  /* 0x000000000000094d */ /* 0x000fea0003800000 */
[----:B------:R-:W-:Y:S01]  /*0c90*/  LOP3.LUT R13, RZ, R5, RZ, 0x33, !PT ;  /* 0x00000005ff0d7212 */ /* 0x000fe200078e33ff */
[----:B------:R-:W2:Y:S01]  /*0ca0*/  LDCU.64 UR12, c[0x0][0x390] ;  /* 0x00007200ff0c77ac */ /* 0x000ea20008000a00 */
[----:B01----:R-:W-:Y:S01]  /*0cb0*/  IADD3 R15, P0, P2, R2, 0x7f, -R11 ;  /* 0x0000007f020f7810 */ /* 0x003fe20007a1e80b */
[----:B------:R-:W-:Y:S01]  /*0cc0*/  BSSY.RECONVERGENT B0, `(.L_x_16) ;  /* 0x000002d000007945 */ /* 0x000fe20003800200 */
[----:B------:R-:W-:Y:S01]  /*0cd0*/  IADD3 R2, P1, PT, R13, R0, RZ ;  /* 0x000000000d027210 */ /* 0x000fe20007f3e0ff */
[----:B------:R-:W0:Y:S01]  /*0ce0*/  LDCU.64 UR10, c[0x0][0x388] ;  /* 0x00007100ff0a77ac */ /* 0x000e220008000a00 */
[----:B------:R-:W-:Y:S02]  /*0cf0*/  LOP3.LUT R13, RZ, R7, RZ, 0x33, !PT ;  /* 0x00000007ff0d7212 */ /* 0x000fe400078e33ff */
[----:B------:R-:W-:Y:S02]  /*0d00*/  IADD3.X R10, PT, PT, R3, RZ, ~R9, P0, P2 ;  /* 0x000000ff030a7210 */ /* 0x000fe400007e4c09 */
[----:B------:R-:W-:Y:S01]  /*0d10*/  ISETP.LT.U32.AND P0, PT, R15, R2, PT ;  /* 0x000000020f00720c */ /* 0x000fe20003f01070 */
[----:B------:R-:W-:-:S05]  /*0d20*/  IMAD.X R3, R13, 0x1, R4, P1 ;  /* 0x000000010d037824 */ /* 0x000fca00008e0604 */
        /* <DEDUP_REMOVED lines=8> */
[----:B0-2---:R-:W-:Y:S05]  /*0db0*/  @!P1 BRA `(.L_x_17) ;  /* 0x0000000000749947 */ /* 0x005fea0003800000 */
[----:B------:R-:W0:Y:S01]  /*0dc0*/  LDCU.64 UR6, c[0x0][0x390] ;  /* 0x00007200ff0677ac */ /* 0x000e220008000a00 */
[----:B------:R-:W-:Y:S01]  /*0dd0*/  VIADD R2, R2, 0x1 ;  /* 0x0000000102027836 */ /* 0x000fe20000000000 */
[----:B------:R-:W1:Y:S04]  /*0de0*/  LDCU.64 UR8, c[0x0][0x388] ;  /* 0x00007100ff0877ac */ /* 0x000e680008000a00 */
[----:B------:R-:W-:-:S04]  /*0df0*/  LOP3.LUT R2, R2, 0x3, RZ, 0xc0, !PT ;  /* 0x0000000302027812 */ /* 0x000fc800078ec0ff */
[----:B------:R-:W-:-:S05]  /*0e00*/  IADD3 R10, P3, PT, RZ, -R2, RZ ;  /* 0x80000002ff0a7210 */ /* 0x000fca0007f7e0ff */
[----:B------:R-:W-:Y:S01]  /*0e10*/  IMAD.X R12, RZ, RZ, -0x1, P3 ;  /* 0xffffffffff0c7424 */ /* 0x000fe200018e06ff */
[----:B0-----:R-:W-:Y:S02]  /*0e20*/  LEA R16, P2, R11, UR6, 0x2 ;  /* 0x000000060b107c11 */ /* 0x001fe4000f8410ff */
[----:B-1----:R-:W-:Y:S02]  /*0e30*/  LEA R14, P1, R5, UR8, 0x2 ;  /* 0x00000008050e7c11 */ /* 0x002fe4000f8210ff */
[----:B------:R-:W-:Y:S02]  /*0e40*/  LEA.HI.X R17, R11, UR7, R9, 0x2, P2 ;  /* 0x000000070b117c11 */ /* 0x000fe400090f1409 */
[----:B------:R-:W-:Y:S02]  /*0e50*/  LEA.HI.X R15, R5, UR9, R7, 0x2, P1 ;  /* 0x00000009050f7c11 */ /* 0x000fe400088f1407 */
[C---:B------:R-:W-:Y:S02]  /*0e60*/  IADD3 R11, P1, PT, R2.reuse, R11, RZ ;  /* 0x0000000b020b7210 */ /* 0x040fe40007f3e0ff */
[----:B------:R-:W-:-:S03]  /*0e70*/  IADD3 R5, P2, PT, R2, R5, RZ ;  /* 0x0000000502057210 */ /* 0x000fc60007f5e0ff */
[----:B------:R-:W-:Y:S02]  /*0e80*/  IMAD.X R9, RZ, RZ, R9, P1 ;  /* 0x000000ffff097224 */ /* 0x000fe400008e0609 */
[----:B------:R-:W-:-:S08]  /*0e90*/  IMAD.X R7, RZ, RZ, R7, P2 ;  /* 0x000000ffff077224 */ /* 0x000fd000010e0607 */
.L_x_18:
        /* <DEDUP_REMOVED lines=15> */
.L_x_17:
[----:B------:R-:W-:Y:S05]  /*0f90*/  BSYNC.RECONVERGENT B0 ;  /* 0x0000000000007941 */ /* 0x000fea0003800200 */
.L_x_16:
[----:B------:R-:W-:Y:S05]  /*0fa0*/  @!P0 EXIT ;  /* 0x000000000000894d */ /* 0x000fea0003800000 */
.L_x_19:
[----:B0-----:R-:W-:-:S04]  /*0fb0*/  LEA R2, P0, R5, UR10, 0x2 ;  /* 0x0000000a05027c11 */ /* 0x001fc8000f8010ff */
[----:B------:R-:W-:-:S05]  /*0fc0*/  LEA.HI.X R3, R5, UR11, R7, 0x2, P0 ;  /* 0x0000000b05037c11 */ /* 0x000fca00080f1407 */
        /* <DEDUP_REMOVED lines=12> */
[----:B------:R-:W-:Y:S01]  /*1090*/  ISETP.GE.U32.AND P0, PT, R5, R0, PT ;  /* 0x000000000500720c */ /* 0x000fe20003f06070 */
[----:B------:R-:W-:Y:S01]  /*10a0*/  IMAD.X R9, RZ, RZ, R9, P1 ;  /* 0x000000ffff097224 */ /* 0x000fe200008e0609 */
[----:B------:R-:W-:Y:S02]  /*10b0*/  ISETP.GE.U32.AND P1, PT, R11, R8, PT ;  /* 0x000000080b00720c */ /* 0x000fe40003f26070 */
[----:B------:R-:W-:-:S02]  /*10c0*/  ISETP.GE.AND.EX P0, PT, R7, R4, PT, P0 ;  /* 0x000000040700720c */ /* 0x000fc40003f06300 */
[----:B------:R-:W-:Y:S01]  /*10d0*/  ISETP.GE.U32.AND.EX P1, PT, R9, R6, PT, P1 ;  /* 0x000000060900720c */ /* 0x000fe20003f26110 */
[----:B--2---:R1:W-:-:S12]  /*10e0*/  STG.E desc[UR4][R12.64+0xc], R21 ;  /* 0x00000c150c007986 */ /* 0x0043d8000c101904 */
[----:B------:R-:W-:Y:S05]  /*10f0*/  @!P0 BRA !P1, `(.L_x_19) ;  /* 0xfffffffc00ac8947 */ /* 0x000fea000483ffff */
[----:B------:R-:W-:Y:S05]  /*1100*/  EXIT ;  /* 0x000000000000794d */ /* 0x000fea0003800000 */
.L_x_20:
[----:B------:R-:W-:-:S00]  /*1110*/  BRA `(.L_x_20) ;  /* 0xfffffffc00fc7947 */ /* 0x000fc0000383ffff */
[----:B------:R-:W-:-:S00]  /*1120*/  NOP ;  /* 0x0000000000007918 */ /* 0x000fc00000000000 */
        /* <DEDUP_REMOVED lines=13> */
.L_x_67:


//--------------------- .text._Z19merge_sorted_arraysPfS_S_ll --------------------------
	.section	.text._Z19merge_sorted_arraysPfS_S_ll,"ax",@progbits
	.align	128
        .global         _Z19merge_sorted_arraysPfS_S_ll
        .type           _Z19merge_sorted_arraysPfS_S_ll,@function
        .size           _Z19merge_sorted_arraysPfS_S_ll,(.L_x_68 - _Z19merge_sorted_arraysPfS_S_ll)
        .other          _Z19merge_sorted_arraysPfS_S_ll,@"STO_CUDA_ENTRY STV_DEFAULT"
_Z19merge_sorted_arraysPfS_S_ll:
.text._Z19merge_sorted_arraysPfS_S_ll:
[----:B------:R-:W-:Y:S01]  /*0000*/  LDC R1, c[0x0][0x37c] ;  /* 0x0000df00ff017b82 */ /* 0x000fe20000000800 */
[----:B------:R-:W0:Y:S07]  /*0010*/  S2R R19, SR_TID.X ;  /* 0x0000000000137919 */ /* 0x000e2e0000002100 */
[----:B------:R-:W1:Y:S01]  /*0020*/  S2UR UR6, SR_CTAID.X ;  /* 0x00000000000679c3 */ /* 0x000e620000002500 */
[----:B------:R-:W2:Y:S01]  /*0030*/  LDCU.64 UR4, c[0x0][0x3a0] ;  /* 0x00007400ff0477ac */ /* 0x000ea20008000a00 */
[----:B------:R-:W-:Y:S01]  /*0040*/  BSSY.RECONVERGENT B0, `(.L_x_21) ;  /* 0x000004d000007945 */ /* 0x000fe20003800200 */
[----:B------:R-:W2:Y:S01]  /*0050*/  LDCU.64 UR24, c[0x0][0x398] ;  /* 0x00007300ff1877ac */ /* 0x000ea20008000a00 */
[----:B------:R-:W3:Y:S01]  /*0060*/  LDCU.64 UR22, c[0x0][0x358] ;  /* 0x00006b00ff1677ac */ /* 0x000ee20008000a00 */
[----:B--2---:R-:W-:-:S02]  /*0070*/  UIADD3 UR13, UP0, UPT, UR4, UR24, URZ ;  /* 0x00000018040d7290 */ /* 0x004fc4000ff1e0ff */
[----:B-1----:R-:W-:Y:S02]  /*0080*/  USHF.L.U32 UR6, UR6, 0x11, URZ ;  /* 0x0000001106067899 */ /* 0x002fe400080006ff */
[----:B------:R-:W-:Y:S02]  /*0090*/  UIADD3.X UR14, UPT, UPT, UR5, UR25, URZ, UP0, !UPT ;  /* 0x00000019050e7290 */ /* 0x000fe400087fe4ff */
[----:B------:R-:W-:Y:S01]  /*00a0*/  UIADD3 UR4, UPT, UPT, UR6, 0x20000, URZ ;  /* 0x0002000006047890 */ /* 0x000fe2000fffe0ff */
[----:B0-----:R-:W-:-:S03]  /*00b0*/  ISETP.NE.AND P0, PT, R19, RZ, PT ;  /* 0x000000ff1300720c */ /* 0x001fc60003f05270 */
[----:B------:R-:W-:-:S04]  /*00c0*/  UISETP.LT.U32.AND UP0, UPT, UR13, UR4, UPT ;  /* 0x000000040d00728c */ /* 0x000fc8000bf01070 */
[----:B------:R-:W-:-:S04]  /*00d0*/  UISETP.LT.AND.EX UP0, UPT, UR14, URZ, UPT, UP0 ;  /* 0x000000ff0e00728c */ /* 0x000fc8000bf01300 */
[----:B------:R-:W-:Y:S02]  /*00e0*/  USEL UR13, UR13, UR4, UP0 ;  /* 0x000000040d0d7287 */ /* 0x000fe40008000000 */
[----:B------:R-:W-:Y:S01]  /*00f0*/  USEL UR14, UR14, URZ, UP0 ;  /* 0x000000ff0e0e7287 */ /* 0x000fe20008000000 */
[----:B---3--:R-:W-:Y:S11]  /*0100*/  @P0 BRA `(.L_x_22) ;  /* 0x0000000400000947 */ /* 0x008ff60003800000 */
[----:B------:R-:W-:Y:S01]  /*0110*/  UISETP.LT.U32.AND UP0, UPT, UR6, UR24, UPT ;  /* 0x000000180600728c */ /* 0x000fe2000bf01070 */
[----:B------:R-:W-:Y:S01]  /*0120*/  UMOV UR11, 0xffffffff ;  /* 0xffffffff000b7882 */ /* 0x000fe20000000000 */
[----:B------:R-:W-:Y:S02]  /*0130*/  UMOV UR12, 0xffffffff ;  /* 0xffffffff000c7882 */ /* 0x000fe40000000000 */
[----:B------:R-:W-:-:S04]  /*0140*/  UISETP.LT.AND.EX UP0, UPT, URZ, UR25, UPT, UP0 ;  /* 0x00000019ff00728c */ /* 0x000fc8000bf01300 */
[----:B------:R-:W-:Y:S02]  /*0150*/  USEL UR9, UR6, UR24, UP0 ;  /* 0x0000001806097287 */ /* 0x000fe40008000000 */
[----:B------:R-:W-:Y:S02]  /*0160*/  USEL UR10, UR25, URZ, !UP0 ;  /* 0x000000ff190a7287 */ /* 0x000fe4000c000000 */
[----:B------:R-:W-:-:S04]  /*0170*/  UISETP.GE.U32.AND UP0, UPT, UR9, 0x1, UPT ;  /* 0x000000010900788c */ /* 0x000fc8000bf06070 */
[----:B------:R-:W-:-:S09]  /*0180*/  UISETP.GE.AND.EX UP0, UPT, UR10, URZ, UPT, UP0 ;  /* 0x000000ff0a00728c */ /* 0x000fd2000bf06300 */
[----:B------:R-:W-:Y:S05]  /*0190*/  BRA.U !UP0, `(.L_x_23) ;  /* 0x0000000108a47547 */ /* 0x000fea000b800000 */
[----:B------:R-:W-:Y:S01]  /*01a0*/  UIADD3 UR9, UP0, UPT, UR9, -0x1, URZ ;  /* 0xffffffff09097890 */ /* 0x000fe2000ff1e0ff */
[----:B------:R-:W0:Y:S01]  /*01b0*/  LDCU.64 UR28, c[0x0][0x3a0] ;  /* 0x00007400ff1c77ac */ /* 0x000e220008000a00 */
[----:B------:R-:W1:Y:S02]  /*01c0*/  LDCU.128 UR16, c[0x0][0x380] ;  /* 0x00007000ff1077ac */ /* 0x000e640008000c00 */
[----:B------:R-:W-:Y:S01]  /*01d0*/  UIADD3.X UR10, UPT, UPT, UR10, -0x1, URZ, UP0, !UPT ;  /* 0xffffffff0a0a7890 */ /* 0x000fe200087fe4ff */
[----:B------:R-:W-:Y:S01]  /*01e0*/  UMOV UR4, URZ ;  /* 0x000000ff00047c82 */ /* 0x000fe20008000000 */
[----:B------:R-:W-:Y:S01]  /*01f0*/  UMOV UR5, URZ ;  /* 0x000000ff00057c82 */ /* 0x000fe20008000000 */
[----:B------:R-:W-:Y:S01]  /*0200*/  UMOV UR11, 0xffffffff ;  /* 0xffffffff000b7882 */ /* 0x000fe20000000000 */
[----:B------:R-:W-:-:S08]  /*0210*/  UMOV UR12, 0xffffffff ;  /* 0xffffffff000c7882 */ /* 0x000fd00000000000 */
.L_x_27:
[----:B------:R-:W-:-:S04]  /*0220*/  UIADD3 UR7, UP0, UPT, UR4, UR9, URZ ;  /* 0x0000000904077290 */ /* 0x000fc8000ff1e0ff */
[----:B------:R-:W-:-:S04]  /*0230*/  UIADD3.X UR8, UPT, UPT, UR5, UR10, URZ, UP0, !UPT ;  /* 0x0000000a05087290 */ /* 0x000fc800087fe4ff */
[----:B------:R-:W-:Y:S02]  /*0240*/  USHF.R.S64 UR15, UR7, 0x1, UR8 ;  /* 0x00000001070f7899 */ /* 0x000fe40008001008 */
[----:B------:R-:W-:Y:S02]  /*0250*/  USHF.R.S32.HI UR20, URZ, 0x1, UR8 ;  /* 0x00000001ff147899 */ /* 0x000fe40008011408 */
[----:B------:R-:W-:Y:S02]  /*0260*/  ULOP3.LUT UR7, URZ, UR15, URZ, 0x33, !UPT ;  /* 0x0000000fff077292 */ /* 0x000fe4000f8e33ff */
[----:B------:R-:W-:Y:S02]  /*0270*/  ULOP3.LUT UR8, URZ, UR20, URZ, 0x33, !UPT ;  /* 0x00000014ff087292 */ /* 0x000fe4000f8e33ff */
[----:B------:R-:W-:-:S04]  /*0280*/  UIADD3 UR7, UP0, UPT, UR6, UR7, URZ ;  /* 0x0000000706077290 */ /* 0x000fc8000ff1e0ff */
[----:B------:R-:W-:Y:S02]  /*0290*/  UIADD3.X UR8, UPT, UPT, URZ, UR8, URZ, UP0, !UPT ;  /* 0x00000008ff087290 */ /* 0x000fe400087fe4ff */
[----:B0-----:R-:W-:-:S04]  /*02a0*/  UISETP.GE.U32.AND UP0, UPT, UR7, UR28, UPT ;  /* 0x0000001c0700728c */ /* 0x001fc8000bf06070 */
[----:B------:R-:W-:-:S09]  /*02b0*/  UISETP.GE.AND.EX UP0, UPT, UR8, UR29, UPT, UP0 ;  /* 0x0000001d0800728c */ /* 0x000fd2000bf06300 */
[----:B------:R-:W-:Y:S05]  /*02c0*/  BRA.U UP0, `(.L_x_24) ;  /* 0x0000000100307547 */ /* 0x000fea000b800000 */
[----:B-1----:R-:W-:Y:S02]  /*02d0*/  ULEA UR26, UP0, UR7, UR18, 0x2 ;  /* 0x00000012071a7291 */ /* 0x002fe4000f8010ff */
[----:B------:R-:W-:Y:S02]  /*02e0*/  ULEA UR21, UP1, UR15, UR16, 0x2 ;  /* 0x000000100f157291 */ /* 0x000fe4000f8210ff */
[----:B------:R-:W-:Y:S02]  /*02f0*/  ULEA.HI.X UR7, UR7, UR19, UR8, 0x2, UP0 ;  /* 0x0000001307077291 */ /* 0x000fe400080f1408 */
[----:B------:R-:W-:Y:S01]  /*0300*/  ULEA.HI.X UR8, UR15, UR17, UR20, 0x2, UP1 ;  /* 0x000000110f087291 */ /* 0x000fe200088f1414 */
[----:B------:R-:W-:Y:S02]  /*0310*/  IMAD.U32 R2, RZ, RZ, UR26 ;  /* 0x0000001aff027e24 */ /* 0x000fe4000f8e00ff */
[----:B------:R-:W-:Y:S02]  /*0320*/  IMAD.U32 R4, RZ, RZ, UR21 ;  /* 0x00000015ff047e24 */ /* 0x000fe4000f8e00ff */
[----:B------:R-:W-:-:S02]  /*0330*/  IMAD.U32 R3, RZ, RZ, UR7 ;  /* 0x00000007ff037e24 */ /* 0x000fc4000f8e00ff */
[----:B------:R-:W-:-:S03]  /*0340*/  IMAD.U32 R5, RZ, RZ, UR8 ;  /* 0x00000008ff057e24 */ /* 0x000fc6000f8e00ff */
[----:B------:R-:W2:Y:S04]  /*0350*/  LDG.E R2, desc[UR22][R2.64] ;  /* 0x0000001602027981 */ /* 0x000ea8000c1e1900 */
[----:B------:R-:W2:Y:S02]  /*0360*/  LDG.E R5, desc[UR22][R4.64] ;  /* 0x0000001604057981 */ /* 0x000ea4000c1e1900 */
[----:B--2---:R-:W-:-:S13]  /*0370*/  FSETP.GE.AND P0, PT, R2, R5, PT ;  /* 0x000000050200720b */ /* 0x004fda0003f06000 */
[----:B------:R-:W-:Y:S05]  /*0380*/  @!P0 BRA `(.L_x_25) ;  /* 0x0000000000148947 */ /* 0x000fea0003800000 */
.L_x_24:
[----:B------:R-:W-:Y:S02]  /*0390*/  UIADD3 UR4, UP0, UPT, UR15, 0x1, URZ ;  /* 0x000000010f047890 */ /* 0x000fe4000ff1e0ff */
[----:B------:R-:W-:Y:S01]  /*03a0*/  UMOV UR11, UR15 ;  /* 0x0000000f000b7c82 */ /* 0x000fe20008000000 */
[----:B------:R-:W-:Y:S01]  /*03b0*/  UMOV UR12, UR20 ;  /* 0x00000014000c7c82 */ /* 0x000fe20008000000 */
[----:B------:R-:W-:Y:S01]  /*03c0*/  UIADD3.X UR5, UPT, UPT, URZ, UR20, URZ, UP0, !UPT ;  /* 0x00000014ff057290 */ /* 0x000fe200087fe4ff */
[----:B------:R-:W-:Y:S11]  /*03d0*/  BRA `(.L_x_26) ;  /* 0x0000000000087947 */ /* 0x000ff60003800000 */
.L_x_25:
[----:B------:R-:W-:-:S04]  /*03e0*/  UIADD3 UR9, UP0, UPT, UR15, -0x1, URZ ;  /* 0xffffffff0f097890 */ /* 0x000fc8000ff1e0ff */
[----:B------:R-:W-:-:S12]  /*03f0*/  UIADD3.X UR10, UPT, UPT, UR20, -0x1, URZ, UP0, !UPT ;  /* 0xffffffff140a7890 */ /* 0x000fd800087fe4ff */
.L_x_26:
[----:B------:R-:W-:-:S04]  /*0400*/  UISETP.GT.U32.AND UP0, UPT, UR4, UR9, UPT ;  /* 0x000000090400728c */ /* 0x000fc8000bf04070 */
[----:B------:R-:W-:-:S09]  /*0410*/  UISETP.GT.AND.EX UP0, UPT, UR5, UR10, UPT, UP0 ;  /* 0x0000000a0500728c */ /* 0x000fd2000bf04300 */
[----:B------:R-:W-:Y:S05]  /*0420*/  BRA.U !UP0, `(.L_x_27) ;  /* 0xfffffffd087c7547 */ /* 0x000fea000b83ffff */
.L_x_23:
[----:B------:R-:W0:Y:S01]  /*0430*/  S2UR UR5, SR_CgaCtaId ;  /* 0x00000000000579c3 */ /* 0x000e220000008800 */
[----:B------:R-:W-:Y:S02]  /*0440*/  UIADD3 UR7, UP0, UP1, UR6, -0x2, -UR11 ;  /* 0xfffffffe06077890 */ /* 0x000fe4000f91e80b */
[----:B------:R-:W-:Y:S01]  /*0450*/  IMAD.U32 R2, RZ, RZ, UR11 ;  /* 0x0000000bff027e24 */ /* 0x000fe2000f8e00ff */
[----:B------:R-:W-:Y:S01]  /*0460*/  UMOV UR4, 0x400 ;  /* 0x0000040000047882 */ /* 0x000fe20000000000 */
[----:B------:R-:W-:Y:S02]  /*0470*/  IMAD.U32 R3, RZ, RZ, UR12 ;  /* 0x0000000cff037e24 */ /* 0x000fe4000f8e00ff */
[----:B------:R-:W-:Y:S02]  /*0480*/  IMAD.U32 R6, RZ, RZ, UR6 ;  /* 0x00000006ff067e24 */ /* 0x000fe4000f8e00ff */
[----:B------:R-:W-:Y:S02]  /*0490*/  IMAD.U32 R4, RZ, RZ, UR7 ;  /* 0x00000007ff047e24 */ /* 0x000fe4000f8e00ff */
[----:B------:R-:W-:Y:S01]  /*04a0*/  IMAD.MOV.U32 R7, RZ, RZ, RZ ;  /* 0x000000ffff077224 */ /* 0x000fe200078e00ff */
[----:B0-----:R-:W-:-:S02]  /*04b0*/  ULEA UR4, UR5, UR4, 0x18 ;  /* 0x0000000405047291 */ /* 0x001fc4000f8ec0ff */
[----:B------:R-:W-:-:S06]  /*04c0*/  UIADD3.X UR5, UPT, UPT, URZ, -0x1, ~UR12, UP0, UP1 ;  /* 0xffffffffff057890 */ /* 0x000fcc00087e2c0c */
[----:B------:R-:W-:Y:S01]  /*04d0*/  IMAD.U32 R5, RZ, RZ, UR5 ;  /* 0x00000005ff057e24 */ /* 0x000fe2000f8e00ff */
[----:B------:R0:W-:Y:S04]  /*04e0*/  STS.64 [UR4+0x8008], R2 ;  /* 0x00800802ff007988 */ /* 0x0001e80008000a04 */
[----:B------:R0:W-:Y:S04]  /*04f0*/  STS.64 [UR4+0x8020], R6 ;  /* 0x00802006ff007988 */ /* 0x0001e80008000a04 */
[----:B------:R0:W-:Y:S02]  /*0500*/  STS.64 [UR4+0x8018], R4 ;  /* 0x00801804ff007988 */ /* 0x0001e40008000a04 */
.L_x_22:
[----:B-1----:R-:W-:Y:S05]  /*0510*/  BSYNC.RECONVERGENT B0 ;  /* 0x0000000000007941 */ /* 0x002fea0003800200 */
.L_x_21:
[----:B------:R-:W1:Y:S08]  /*0520*/  S2UR UR5, SR_CgaCtaId ;  /* 0x00000000000579c3 */ /* 0x000e700000008800 */
[----:B------:R-:W-:Y:S06]  /*0530*/  BAR.SYNC.DEFER_BLOCKING 0x0 ;  /* 0x0000000000007b1d */ /* 0x000fec0000010000 */
[----:B------:R-:W-:-:S02]  /*0540*/  UMOV UR4, 0x400 ;  /* 0x0000040000047882 */ /* 0x000fc40000000000 */
[----:B-1----:R-:W-:-:S09]  /*0550*/  ULEA UR4, UR5, UR4, 0x18 ;  /* 0x0000000405047291 */ /* 0x002fd2000f8ec0ff */
[----:B0-----:R-:W0:Y:S02]  /*0560*/  LDS.64 R4, [UR4+0x8020] ;  /* 0x00802004ff047984 */ /* 0x001e240008000a00 */
[----:B0-----:R-:W-:-:S04]  /*0570*/  ISETP.GE.U32.AND P0, PT, R4, UR13, PT ;  /* 0x0000000d04007c0c */ /* 0x001fc8000bf06070 */
[----:B------:R-:W-:-:S13]  /*0580*/  ISETP.GE.AND.EX P0, PT, R5, UR14, PT, P0 ;  /* 0x0000000e05007c0c */ /* 0x000fda000bf06300 */
[----:B------:R-:W-:Y:S05]  /*0590*/  @P0 EXIT ;  /* 0x000000000000094d */ /* 0x000fea0003800000 */
[C---:B------:R-:W-:Y:S01]  /*05a0*/  LEA R16, R19.reuse, UR4, 0x2 ;  /* 0x0000000413107c11 */ /* 0x040fe2000f8e10ff */
[C---:B------:R-:W-:Y:S01]  /*05b0*/  IMAD.SHL.U32 R18, R19.reuse, 0x8, RZ ;  /* 0x0000000813127824 */ /* 0x040fe200078e00ff */
[----:B------:R-:W-:-:S03]  /*05c0*/  LOP3.LUT R17, R19, 0xfffff000, RZ, 0xfc, !PT ;  /* 0xfffff00013117812 */ /* 0x000fc600078efcff */
[----:B------:R-:W-:Y:S02]  /*05d0*/  VIADD R16, R16, 0x2000 ;  /* 0x0000200010107836 */ /* 0x000fe40000000000 */
[----:B------:R-:W-:-:S07]  /*05e0*/  VIADD R15, R18, 0x8 ;  /* 0x00000008120f7836 */ /* 0x000fce0000000000 */
.L_x_65:
[----:B------:R-:W-:Y:S01]  /*05f0*/  ISETP.NE.AND P0, PT, R19, RZ, PT ;  /* 0x000000ff1300720c */ /* 0x000fe20003f05270 */
[----:B------:R-:W-:-:S12]  /*0600*/  BSSY.RECONVERGENT B0, `(.L_x_28) ;  /* 0x000004b000007945 */ /* 0x000fd80003800200 */
[----:B------:R-:W-:Y:S05]  /*0610*/  @P0 BRA `(.L_x_29) ;  /* 0x0000000400240947 */ /* 0x000fea0003800000 */
[----:B------:R-:W0:Y:S01]  /*0620*/  S2UR UR5, SR_CgaCtaId ;  /* 0x00000000000579c3 */ /* 0x000e220000008800 */
[----:B------:R-:W-:Y:S01]  /*0630*/  UMOV UR4, 0x400 ;  /* 0x0000040000047882 */ /* 0x000fe20000000000 */
[----:B------:R-:W-:Y:S01]  /*0640*/  IADD3 R11, P0, PT, R4, 0x2000, RZ ;  /* 0x00002000040b7810 */ /* 0x000fe20007f1e0ff */
[----:B------:R-:W-:Y:S02]  /*0650*/  IMAD.MOV.U32 R10, RZ, RZ, -0x1 ;  /* 0xffffffffff0a7424 */ /* 0x000fe400078e00ff */
[----:B------:R-:W-:Y:S02]  /*0660*/  IMAD.MOV.U32 R13, RZ, RZ, -0x1 ;  /* 0xffffffffff0d7424 */ /* 0x000fe400078e00ff */
[----:B------:R-:W-:Y:S01]  /*0670*/  IMAD.X R0, RZ, RZ, R5, P0 ;  /* 0x000000ffff007224 */ /* 0x000fe200000e0605 */
[----:B------:R-:W1:Y:S01]  /*0680*/  LDC.64 R2, c[0x0][0x398] ;  /* 0x0000e600ff027b82 */ /* 0x000e620000000a00 */
[----:B------:R-:W-:-:S04]  /*0690*/  ISETP.LT.U32.AND P0, PT, R11, UR13, PT ;  /* 0x0000000d0b007c0c */ /* 0x000fc8000bf01070 */
[----:B------:R-:W-:-:S04]  /*06a0*/  ISETP.LT.AND.EX P0, PT, R0, UR14, PT, P0 ;  /* 0x0000000e00007c0c */ /* 0x000fc8000bf01300 */
[----:B------:R-:W-:Y:S02]  /*06b0*/  SEL R11, R11, UR13, P0 ;  /* 0x0000000d0b0b7c07 */ /* 0x000fe40008000000 */
[----:B------:R-:W-:Y:S01]  /*06c0*/  SEL R0, R0, UR14, P0 ;  /* 0x0000000e00007c07 */ /* 0x000fe20008000000 */
[----:B0-----:R-:W-:Y:S01]  /*06d0*/  ULEA UR4, UR5, UR4, 0x18 ;  /* 0x0000000405047291 */ /* 0x001fe2000f8ec0ff */
[----:B-1----:R-:W-:-:S08]  /*06e0*/  ISETP.LT.U32.AND P0, PT, R11, R2, PT ;  /* 0x000000020b00720c */ /* 0x002fd00003f01070 */
[----:B------:R-:W0:Y:S01]  /*06f0*/  LDS.64 R6, [UR4+0x8008] ;  /* 0x00800804ff067984 */ /* 0x000e220008000a00 */
[----:B------:R-:W-:-:S03]  /*0700*/  ISETP.LT.AND.EX P0, PT, R0, R3, PT, P0 ;  /* 0x000000030000720c */ /* 0x000fc60003f01300 */
[----:B------:R-:W1:Y:S01]  /*0710*/  LDS.64 R8, [UR4+0x8018] ;  /* 0x00801804ff087984 */ /* 0x000e620008000a00 */
[----:B------:R-:W-:Y:S02]  /*0720*/  SEL R21, R11, R2, P0 ;  /* 0x000000020b157207 */ /* 0x000fe40000000000 */
[----:B------:R-:W-:Y:S02]  /*0730*/  SEL R23, R0, R3, P0 ;  /* 0x0000000300177207 */ /* 0x000fe40000000000 */
[----:B------:R-:W-:-:S04]  /*0740*/  ISETP.GE.U32.AND P0, PT, R21, 0x1, PT ;  /* 0x000000011500780c */ /* 0x000fc80003f06070 */
[----:B------:R-:W-:Y:S02]  /*0750*/  ISETP.GE.AND.EX P0, PT, R23, RZ, PT, P0 ;  /* 0x000000ff1700720c */ /* 0x000fe40003f06300 */
[----:B0-----:R-:W-:Y:S02]  /*0760*/  IADD3 R4, P1, PT, R6, 0x1, RZ ;  /* 0x0000000106047810 */ /* 0x001fe40007f3e0ff */
[----:B-1----:R-:W-:-:S03]  /*0770*/  IADD3 R6, P2, PT, R8, 0x1, RZ ;  /* 0x0000000108067810 */ /* 0x002fc60007f5e0ff */
[----:B------:R-:W-:Y:S02]  /*0780*/  IMAD.X R5, RZ, RZ, R7, P1 ;  /* 0x000000ffff057224 */ /* 0x000fe400008e0607 */
[----:B------:R-:W-:-:S03]  /*0790*/  IMAD.X R7, RZ, RZ, R9, P2 ;  /* 0x000000ffff077224 */ /* 0x000fc600010e0609 */
[----:B------:R0:W-:Y:S04]  /*07a0*/  STS.64 [UR4+0x8000], R4 ;  /* 0x00800004ff007988 */ /* 0x0001e80008000a04 */
[----:B------:R0:W-:Y:S01]  /*07b0*/  STS.64 [UR4+0x8010], R6 ;  /* 0x00801006ff007988 */ /* 0x0001e20008000a04 */
[----:B------:R-:W-:Y:S05]  /*07c0*/  @!P0 BRA `(.L_x_30) ;  /* 0x0000000000988947 */ /* 0x000fea0003800000 */
[----:B0-----:R-:W0:Y:S01]  /*07d0*/  LDC.64 R4, c[0x0][0x380] ;  /* 0x0000e000ff047b82 */ /* 0x001e220000000a00 */
[----:B------:R-:W-:Y:S01]  /*07e0*/  IADD3 R21, P0, PT, R21, -0x1, RZ ;  /* 0xffffffff15157810 */ /* 0x000fe20007f1e0ff */
[----:B------:R-:W-:Y:S01]  /*07f0*/  IMAD.MOV.U32 R14, RZ, RZ, RZ ;  /* 0x000000ffff0e7224 */ /* 0x000fe200078e00ff */
[----:B------:R-:W1:Y:S01]  /*0800*/  LDCU.64 UR4, c[0x0][0x3a0] ;  /* 0x00007400ff0477ac */ /* 0x000e620008000a00 */
[----:B------:R-:W-:Y:S01]  /*0810*/  IMAD.MOV.U32 R12, RZ, RZ, RZ ;  /* 0x000000ffff0c7224 */ /* 0x000fe200078e00ff */
[----:B------:R-:W-:Y:S01]  /*0820*/  IADD3.X R23, PT, PT, R23, -0x1, RZ, P0, !PT ;  /* 0xffffffff17177810 */ /* 0x000fe200007fe4ff */
[----:B------:R-:W-:Y:S02]  /*0830*/  IMAD.MOV.U32 R10, RZ, RZ, -0x1 ;  /* 0xffffffffff0a7424 */ /* 0x000fe400078e00ff */
[----:B------:R-:W2:Y:S01]  /*0840*/  LDC.64 R2, c[0x0][0x388] ;  /* 0x0000e200ff027b82 */ /* 0x000ea20000000a00 */
[----:B------:R-:W-:-:S07]  /*0850*/  IMAD.MOV.U32 R13, RZ, RZ, -0x1 ;  /* 0xffffffffff0d7424 */ /* 0x000fce00078e00ff */
.L_x_34:
[----:B------:R-:W-:-:S05]  /*0860*/  IADD3 R20, P0, PT, R14, R21, RZ ;  /* 0x000000150e147210 */ /* 0x000fca0007f1e0ff */
[----:B------:R-:W-:-:S05]  /*0870*/  IMAD.X R7, R12, 0x1, R23, P0 ;  /* 0x000000010c077824 */ /* 0x000fca00000e0617 */
[--C-:B------:R-:W-:Y:S02]  /*0880*/  SHF.R.U64 R20, R20, 0x1, R7.reuse ;  /* 0x0000000114147819 */ /* 0x100fe40000001207 */
[----:B------:R-:W-:Y:S02]  /*0890*/  SHF.R.U32.HI R22, RZ, 0x1, R7 ;  /* 0x00000001ff167819 */ /* 0x000fe40000011607 */
[----:B------:R-:W-:Y:S02]  /*08a0*/  LOP3.LUT R6, RZ, R20, RZ, 0x33, !PT ;  /* 0x00000014ff067212 */ /* 0x000fe400078e33ff */
[----:B------:R-:W-:Y:S02]  /*08b0*/  LOP3.LUT R7, RZ, R22, RZ, 0x33, !PT ;  /* 0x00000016ff077212 */ /* 0x000fe400078e33ff */
[----:B------:R-:W-:-:S04]  /*08c0*/  IADD3 R9, P1, PT, R6, R11, RZ ;  /* 0x0000000b06097210 */ /* 0x000fc80007f3e0ff */
[----:B-1----:R-:W-:Y:S01]  /*08d0*/  ISETP.GE.U32.AND P0, PT, R9, UR4, PT ;  /* 0x0000000409007c0c */ /* 0x002fe2000bf06070 */
[----:B------:R-:W-:-:S05]  /*08e0*/  IMAD.X R24, R7, 0x1, R0, P1 ;  /* 0x0000000107187824 */ /* 0x000fca00008e0600 */
[----:B------:R-:W-:-:S13]  /*08f0*/  ISETP.GE.AND.EX P0, PT, R24, UR5, PT, P0 ;  /* 0x0000000518007c0c */ /* 0x000fda000bf06300 */
[----:B------:R-:W-:Y:S05]  /*0900*/  @P0 BRA `(.L_x_31) ;  /* 0x0000000000200947 */ /* 0x000fea0003800000 */
[C---:B--2---:R-:W-:Y:S02]  /*0910*/  LEA R6, P0, R9.reuse, R2, 0x2 ;  /* 0x0000000209067211 */ /* 0x044fe400078010ff */
[C---:B0-----:R-:W-:Y:S02]  /*0920*/  LEA R8, P1, R20.reuse, R4, 0x2 ;  /* 0x0000000414087211 */ /* 0x041fe400078210ff */
[----:B------:R-:W-:Y:S02]  /*0930*/  LEA.HI.X R7, R9, R3, R24, 0x2, P0 ;  /* 0x0000000309077211 */ /* 0x000fe400000f1418 */
[----:B------:R-:W-:-:S03]  /*0940*/  LEA.HI.X R9, R20, R5, R22, 0x2, P1 ;  /* 0x0000000514097211 */ /* 0x000fc600008f1416 */
[----:B------:R-:W2:Y:S04]  /*0950*/  LDG.E R6, desc[UR22][R6.64] ;  /* 0x0000001606067981 */ /* 0x000ea8000c1e1900 */
[----:B------:R-:W2:Y:S02]  /*0960*/  LDG.E R9, desc[UR22][R8.64] ;  /* 0x0000001608097981 */ /* 0x000ea4000c1e1900 */
[----:B--2---:R-:W-:-:S13]  /*0970*/  FSETP.GE.AND P0, PT, R6, R9, PT ;  /* 0x000000090600720b */ /* 0x004fda0003f06000 */
[----:B------:R-:W-:Y:S05]  /*0980*/  @!P0 BRA `(.L_x_32) ;  /* 0x0000000000148947 */ /* 0x000fea0003800000 */
.L_x_31:
[----:B------:R-:W-:Y:S01]  /*0990*/  IADD3 R14, P0, PT, R20, 0x1, RZ ;  /* 0x00000001140e7810 */ /* 0x000fe20007f1e0ff */
[----:B------:R-:W-:Y:S02]  /*09a0*/  IMAD.MOV.U32 R10, RZ, RZ, R20 ;  /* 0x000000ffff0a7224 */ /* 0x000fe400078e0014 */
[--C-:B------:R-:W-:Y:S02]  /*09b0*/  IMAD.MOV.U32 R13, RZ, RZ, R22.reuse ;  /* 0x000000ffff0d7224 */ /* 0x100fe400078e0016 */
[----:B------:R-:W-:Y:S01]  /*09c0*/  IMAD.X R12, RZ, RZ, R22, P0 ;  /* 0x000000ffff0c7224 */ /* 0x000fe200000e0616 */
[----:B------:R-:W-:Y:S07]  /*09d0*/  BRA `(.L_x_33) ;  /* 0x0000000000087947 */ /* 0x000fee0003800000 */
.L_x_32:
[----:B------:R-:W-:-:S04]  /*09e0*/  IADD3 R21, P0, PT, R20, -0x1, RZ ;  /* 0xffffffff14157810 */ /* 0x000fc80007f1e0ff */
[----:B------:R-:W-:-:S09]  /*09f0*/  IADD3.X R23, PT, PT, R22, -0x1, RZ, P0, !PT ;  /* 0xffffffff16177810 */ /* 0x000fd200007fe4ff */
.L_x_33:
[----:B------:R-:W-:-:S04]  /*0a00*/  ISETP.GT.U32.AND P0, PT, R14, R21, PT ;  /* 0x000000150e00720c */ /* 0x000fc80003f04070 */
[----:B------:R-:W-:-:S13]  /*0a10*/  ISETP.GT.AND.EX P0, PT, R12, R23, PT, P0 ;  /* 0x000000170c00720c */ /* 0x000fda0003f04300 */
[----:B------:R-:W-:Y:S05]  /*0a20*/  @!P0 BRA `(.L_x_34) ;  /* 0xfffffffc008c8947 */ /* 0x000fea000383ffff */
.L_x_30:
[----:B------:R-:W1:Y:S01]  /*0a30*/  S2UR UR5, SR_CgaCtaId ;  /* 0x00000000000579c3 */ /* 0x000e620000008800 */
[----:B------:R-:W-:Y:S01]  /*0a40*/  UMOV UR4, 0x400 ;  /* 0x0000040000047882 */ /* 0x000fe20000000000 */
[----:B--2---:R-:W-:Y:S01]  /*0a50*/  IADD3 R2, P0, P1, R11, -0x2, -R10 ;  /* 0xfffffffe0b027810 */ /* 0x004fe2000791e80a */
[----:B------:R-:W-:-:S03]  /*0a60*/  IMAD.MOV.U32 R11, RZ, RZ, R13 ;  /* 0x000000ffff0b7224 */ /* 0x000fc600078e000d */
[----:B------:R-:W-:Y:S01]  /*0a70*/  IADD3.X R3, PT, PT, R0, -0x1, ~R13, P0, P1 ;  /* 0xffffffff00037810 */ /* 0x000fe200007e2c0d */
[----:B-1----:R-:W-:-:S09]  /*0a80*/  ULEA UR4, UR5, UR4, 0x18 ;  /* 0x0000000405047291 */ /* 0x002fd2000f8ec0ff */
[----:B------:R1:W-:Y:S04]  /*0a90*/  STS.64 [UR4+0x8008], R10 ;  /* 0x0080080aff007988 */ /* 0x0003e80008000a04 */
[----:B------:R1:W-:Y:S02]  /*0aa0*/  STS.64 [UR4+0x8018], R2 ;  /* 0x00801802ff007988 */ /* 0x0003e40008000a04 */
.L_x_29:
[----:B------:R-:W-:Y:S05]  /*0ab0*/  BSYNC.RECONVERGENT B0 ;  /* 0x0000000000007941 */ /* 0x000fea0003800200 */
.L_x_28:
[----:B------:R-:W2:Y:S08]  /*0ac0*/  S2UR UR5, SR_CgaCtaId ;  /* 0x00000000000579c3 */ /* 0x000eb00000008800 */
[----:B------:R-:W-:Y:S01]  /*0ad0*/  BAR.SYNC.DEFER_BLOCKING 0x0 ;  /* 0x0000000000007b1d */ /* 0x000fe20000010000 */
[----:B------:R-:W-:Y:S02]  /*0ae0*/  IMAD.MOV.U32 R20, RZ, RZ, R16 ;  /* 0x000000ffff147224 */ /* 0x000fe400078e0010 */
[----:B------:R-:W-:-:S02]  /*0af0*/  IMAD.MOV.U32 R21, RZ, RZ, R17 ;  /* 0x000000ffff157224 */ /* 0x000fc400078e0011 */
[----:B------:R-:W-:Y:S01]  /*0b00*/  IMAD.MOV.U32 R27, RZ, RZ, -0x1 ;  /* 0xffffffffff1b7424 */ /* 0x000fe200078e00ff */
[----:B------:R-:W-:Y:S01]  /*0b10*/  UMOV UR4, 0x400 ;  /* 0x0000040000047882 */ /* 0x000fe20000000000 */
[----:B------:R-:W-:Y:S01]  /*0b20*/  BSSY.RECONVERGENT B0, `(.L_x_35) ;  /* 0x000006e000007945 */ /* 0x000fe20003800200 */
[----:B--2---:R-:W-:-:S09]  /*0b30*/  ULEA UR4, UR5, UR4, 0x18 ;  /* 0x0000000405047291 */ /* 0x004fd2000f8ec0ff */
[----:B-1----:R-:W1:Y:S04]  /*0b40*/  LDS.128 R8, [UR4+0x8000] ;  /* 0x00800004ff087984 */ /* 0x002e680008000c00 */
[----:B0-----:R-:W0:Y:S01]  /*0b50*/  LDS.128 R4, [UR4+0x8010] ;  /* 0x00801004ff047984 */ /* 0x001e220008000c00 */
[----:B------:R-:W2:Y:S01]  /*0b60*/  LDCU.128 UR4, c[0x0][0x380] ;  /* 0x00007000ff0477ac */ /* 0x000ea20008000c00 */
[----:B-1----:R-:W-:Y:S01]  /*0b70*/  IADD3 R23, P0, PT, R19, R8, RZ ;  /* 0x0000000813177210 */ /* 0x002fe20007f1e0ff */
[----:B------:R-:W-:-:S03]  /*0b80*/  IMAD.SHL.U32 R0, R10, 0x4, RZ ;  /* 0x000000040a007824 */ /* 0x000fc600078e00ff */
[C---:B--2---:R-:W-:Y:S01]  /*0b90*/  LEA R22, P3, R23.reuse, UR4, 0x2 ;  /* 0x0000000417167c11 */ /* 0x044fe2000f8610ff */
[----:B------:R-:W-:Y:S01]  /*0ba0*/  IMAD.X R12, RZ, RZ, R9, P0 ;  /* 0x000000ffff0c7224 */ /* 0x000fe200000e0609 */
[C---:B0-----:R-:W-:Y:S02]  /*0bb0*/  IADD3 R2, P0, PT, R23.reuse, R4, RZ ;  /* 0x0000000417027210 */ /* 0x041fe40007f1e0ff */
[----:B------:R-:W-:Y:S02]  /*0bc0*/  IADD3 R14, P1, P2, -R10, R8, R4 ;  /* 0x000000080a0e7210 */ /* 0x000fe40007a3e104 */
[----:B------:R-:W-:Y:S01]  /*0bd0*/  LEA.HI.X R23, R23, UR5, R12, 0x2, P3 ;  /* 0x0000000517177c11 */ /* 0x000fe200098f140c */
[--C-:B------:R-:W-:Y:S01]  /*0be0*/  IMAD.X R13, R12, 0x1, R5.reuse, P0 ;  /* 0x000000010c0d7824 */ /* 0x100fe200000e0605 */
[----:B------:R-:W-:Y:S01]  /*0bf0*/  IADD3.X R12, PT, PT, ~R11, R9, R5, P1, P2 ;  /* 0x000000090b0c7210 */ /* 0x000fe20000fe4505 */
[----:B------:R-:W-:Y:S01]  /*0c00*/  IMAD.SHL.U32 R3, R2, 0x4, RZ ;  /* 0x0000000402037824 */ /* 0x000fe200078e00ff */
[----:B------:R-:W-:-:S02]  /*0c10*/  IADD3 R22, P1, PT, R22, 0x2000, RZ ;  /* 0x0000200016167810 */ /* 0x000fc40007f3e0ff */
[----:B------:R-:W-:Y:S02]  /*0c20*/  SHF.L.U64.HI R2, R2, 0x2, R13 ;  /* 0x0000000202027819 */ /* 0x000fe4000001020d */
[----:B------:R-:W-:Y:S01]  /*0c30*/  IADD3 R13, P0, PT, R6, -R4, RZ ;  /* 0x80000004060d7210 */ /* 0x000fe20007f1e0ff */
[----:B------:R-:W-:Y:S01]  /*0c40*/  IMAD.X R23, RZ, RZ, R23, P1 ;  /* 0x000000ffff177224 */ /* 0x000fe200008e0617 */
[----:B------:R-:W-:Y:S02]  /*0c50*/  IADD3 R0, P4, P5, R3, UR6, -R0 ;  /* 0x0000000603007c10 */ /* 0x000fe4000fd9e800 */
[C---:B------:R-:W-:Y:S01]  /*0c60*/  SHF.L.U64.HI R3, R10.reuse, 0x2, R11 ;  /* 0x000000020a037819 */ /* 0x040fe2000001020b */
[----:B------:R-:W-:Y:S01]  /*0c70*/  IMAD.X R24, R7, 0x1, ~R5, P0 ;  /* 0x0000000107187824 */ /* 0x000fe200000e0e05 */
[----:B------:R-:W-:Y:S02]  /*0c80*/  IADD3 R25, P0, PT, R10, -R8, RZ ;  /* 0x800000080a197210 */ /* 0x000fe40007f1e0ff */
[----:B------:R-:W-:-:S02]  /*0c90*/  IADD3.X R3, PT, PT, R2, UR7, ~R3, P4, P5 ;  /* 0x0000000702037c10 */ /* 0x000fc4000a7eac03 */
[----:B------:R-:W-:Y:S01]  /*0ca0*/  IADD3 R4, P2, PT, R0, 0x1ffc, RZ ;  /* 0x00001ffc00047810 */ /* 0x000fe20007f5e0ff */
[----:B------:R-:W-:-:S04]  /*0cb0*/  IMAD.X R26, R11, 0x1, ~R9, P0 ;  /* 0x000000010b1a7824 */ /* 0x000fc800000e0e09 */
[----:B------:R-:W-:-:S08]  /*0cc0*/  IMAD.X R3, RZ, RZ, R3, P2 ;  /* 0x000000ffff037224 */ /* 0x000fd000010e0603 */
.L_x_48:
[----:B------:R-:W-:Y:S01]  /*0cd0*/  IADD3 R2, P1, PT, R21, R8, RZ ;  /* 0x0000000815027210 */ /* 0x000fe20007f3e0ff */
[----:B------:R-:W-:Y:S03]  /*0ce0*/  BSSY.RECONVERGENT B1, `(.L_x_36) ;  /* 0x0000011000017945 */ /* 0x000fe60003800200 */
[----:B------:R-:W-:Y:S01]  /*0cf0*/  IADD3 R5, P2, PT, R2, 0x1000, RZ ;  /* 0x0000100002057810 */ /* 0x000fe20007f5e0ff */
[----:B------:R-:W-:-:S03]  /*0d00*/  IMAD.X R0, R27, 0x1, R9, P1 ;  /* 0x000000011b007824 */ /* 0x000fc600008e0609 */
[----:B------:R-:W-:Y:S01]  /*0d10*/  ISETP.GT.U32.AND P0, PT, R5, R10, PT ;  /* 0x0000000a0500720c */ /* 0x000fe20003f04070 */
[----:B------:R-:W-:-:S05]  /*0d20*/  IMAD.X R5, RZ, RZ, R0, P2 ;  /* 0x000000ffff057224 */ /* 0x000fca00010e0600 */
[----:B------:R-:W-:Y:S01]  /*0d30*/  ISETP.GT.AND.EX P0, PT, R5, R11, PT, P0 ;  /* 0x0000000b0500720c */ /* 0x000fe20003f04300 */
[----:B------:R-:W-:-:S12]  /*0d40*/  IMAD.MOV.U32 R5, RZ, RZ, R3 ;  /* 0x000000ffff057224 */ /* 0x000fd800078e0003 */
[----:B------:R-:W-:Y:S05]  /*0d50*/  @P0 BRA `(.L_x_37) ;  /* 0x0000000000080947 */ /* 0x000fea0003800000 */
[----:B------:R0:W5:Y:S01]  /*0d60*/  LDG.E R3, desc[UR22][R22.64+-0x2000] ;  /* 0xffe0001616037981 */ /* 0x000162000c1e1900 */
[----:B------:R-:W-:Y:S05]  /*0d70*/  BRA `(.L_x_38) ;  /* 0x00000000001c7947 */ /* 0x000fea0003800000 */
.L_x_37:
[----:B------:R-:W-:-:S04]  /*0d80*/  IADD3 R3, P1, P2, R14, 0xfff, R21 ;  /* 0x00000fff0e037810 */ /* 0x000fc80007a3e015 */
[----:B------:R-:W-:Y:S02]  /*0d90*/  ISETP.GT.U32.AND P0, PT, R3, R6, PT ;  /* 0x000000060300720c */ /* 0x000fe40003f04070 */
[----:B------:R-:W-:-:S04]  /*0da0*/  IADD3.X R3, PT, PT, R12, RZ, R27, P1, P2 ;  /* 0x000000ff0c037210 */ /* 0x000fc80000fe441b */
[----:B------:R-:W-:Y:S01]  /*0db0*/  ISETP.GT.AND.EX P0, PT, R3, R7, PT, P0 ;  /* 0x000000070300720c */ /* 0x000fe20003f04300 */
[----:B------:R-:W-:-:S12]  /*0dc0*/  IMAD.MOV.U32 R3, RZ, RZ, 0x7f800000 ;  /* 0x7f800000ff037424 */ /* 0x000fd800078e00ff */
[----:B------:R-:W-:Y:S05]  /*0dd0*/  @P0 BRA `(.L_x_38) ;  /* 0x0000000000040947 */ /* 0x000fea0003800000 */
[----:B------:R1:W5:Y:S02]  /*0de0*/  LDG.E R3, desc[UR22][R4.64+-0x2000] ;  /* 0xffe0001604037981 */ /* 0x000364000c1e1900 */
.L_x_38:
[----:B------:R-:W-:Y:S05]  /*0df0*/  BSYNC.RECONVERGENT B1 ;  /* 0x0000000000017941 */ /* 0x000fea0003800200 */
.L_x_36:
[----:B------:R-:W-:Y:S01]  /*0e00*/  IADD3 R29, P1, PT, R2, 0x1400, RZ ;  /* 0x00001400021d7810 */ /* 0x000fe20007f3e0ff */
[----:B-----5:R2:W-:Y:S01]  /*0e10*/  STS [R20+-0x2000], R3 ;  /* 0xffe0000314007388 */ /* 0x0205e20000000800 */
[----:B------:R-:W-:Y:S02]  /*0e20*/  BSSY.RECONVERGENT B1, `(.L_x_39) ;  /* 0x000000e000017945 */ /* 0x000fe40003800200 */
[----:B------:R-:W-:Y:S01]  /*0e30*/  ISETP.GT.U32.AND P0, PT, R29, R10, PT ;  /* 0x0000000a1d00720c */ /* 0x000fe20003f04070 */
[----:B------:R-:W-:-:S05]  /*0e40*/  IMAD.X R29, RZ, RZ, R0, P1 ;  /* 0x000000ffff1d7224 */ /* 0x000fca00008e0600 */
[----:B------:R-:W-:-:S13]  /*0e50*/  ISETP.GT.AND.EX P0, PT, R29, R11, PT, P0 ;  /* 0x0000000b1d00720c */ /* 0x000fda0003f04300 */
[----:B--2---:R-:W-:Y:S05]  /*0e60*/  @P0 BRA `(.L_x_40) ;  /* 0x0000000000080947 */ /* 0x004fea0003800000 */
[----:B------:R3:W5:Y:S01]  /*0e70*/  LDG.E R3, desc[UR22][R22.64+-0x1000] ;  /* 0xfff0001616037981 */ /* 0x000762000c1e1900 */
[----:B------:R-:W-:Y:S05]  /*0e80*/  BRA `(.L_x_41) ;  /* 0x00000000001c7947 */ /* 0x000fea0003800000 */
.L_x_40:
[----:B------:R-:W-:-:S04]  /*0e90*/  IADD3 R3, P1, P2, R14, 0x13ff, R21 ;  /* 0x000013ff0e037810 */ /* 0x000fc80007a3e015 */
[----:B------:R-:W-:Y:S02]  /*0ea0*/  ISETP.GT.U32.AND P0, PT, R3, R6, PT ;  /* 0x000000060300720c */ /* 0x000fe40003f04070 */
[----:B------:R-:W-:-:S04]  /*0eb0*/  IADD3.X R3, PT, PT, R12, RZ, R27, P1, P2 ;  /* 0x000000ff0c037210 */ /* 0x000fc80000fe441b */
[----:B------:R-:W-:Y:S01]  /*0ec0*/  ISETP.GT.AND.EX P0, PT, R3, R7, PT, P0 ;  /* 0x000000070300720c */ /* 0x000fe20003f04300 */
[----:B------:R-:W-:-:S12]  /*0ed0*/  IMAD.MOV.U32 R3, RZ, RZ, 0x7f800000 ;  /* 0x7f800000ff037424 */ /* 0x000fd800078e00ff */
[----:B------:R-:W-:Y:S05]  /*0ee0*/  @P0 BRA `(.L_x_41) ;  /* 0x0000000000040947 */ /* 0x000fea0003800000 */
[----:B------:R2:W5:Y:S02]  /*0ef0*/  LDG.E R3, desc[UR22][R4.64+-0x1000] ;  /* 0xfff0001604037981 */ /* 0x000564000c1e1900 */
.L_x_41:
[----:B------:R-:W-:Y:S05]  /*0f00*/  BSYNC.RECONVERGENT B1 ;  /* 0x0000000000017941 */ /* 0x000fea0003800200 */
.L_x_39:
[----:B------:R-:W-:Y:S01]  /*0f10*/  IADD3 R29, P1, PT, R2, 0x1800, RZ ;  /* 0x00001800021d7810 */ /* 0x000fe20007f3e0ff */
[----:B-----5:R4:W-:Y:S01]  /*0f20*/  STS [R20+-0x1000], R3 ;  /* 0xfff0000314007388 */ /* 0x0209e20000000800 */
[----:B------:R-:W-:Y:S02]  /*0f30*/  BSSY.RECONVERGENT B1, `(.L_x_42) ;  /* 0x000000e000017945 */ /* 0x000fe40003800200 */
[----:B------:R-:W-:Y:S01]  /*0f40*/  ISETP.GT.U32.AND P0, PT, R29, R10, PT ;  /* 0x0000000a1d00720c */ /* 0x000fe20003f04070 */
[----:B------:R-:W-:-:S05]  /*0f50*/  IMAD.X R29, RZ, RZ, R0, P1 ;  /* 0x000000ffff1d7224 */ /* 0x000fca00008e0600 */
[----:B------:R-:W-:-:S13]  /*0f60*/  ISETP.GT.AND.EX P0, PT, R29, R11, PT, P0 ;  /* 0x0000000b1d00720c */ /* 0x000fda0003f04300 */
[----:B----4-:R-:W-:Y:S05]  /*0f70*/  @P0 BRA `(.L_x_43) ;  /* 0x0000000000080947 */ /* 0x010fea0003800000 */
[----:B------:R4:W5:Y:S01]  /*0f80*/  LDG.E R3, desc[UR22][R22.64] ;  /* 0x0000001616037981 */ /* 0x000962000c1e1900 */
[----:B------:R-:W-:Y:S05]  /*0f90*/  BRA `(.L_x_44) ;  /* 0x00000000001c7947 */ /* 0x000fea0003800000 */
.L_x_43:
[----:B------:R-:W-:-:S04]  /*0fa0*/  IADD3 R3, P1, P2, R14, 0x17ff, R21 ;  /* 0x000017ff0e037810 */ /* 0x000fc80007a3e015 */
[----:B------:R-:W-:Y:S02]  /*0fb0*/  ISETP.GT.U32.AND P0, PT, R3, R6, PT ;  /* 0x000000060300720c */ /* 0x000fe40003f04070 */
[----:B------:R-:W-:-:S04]  /*0fc0*/  IADD3.X R3, PT, PT, R12, RZ, R27, P1, P2 ;  /* 0x000000ff0c037210 */ /* 0x000fc80000fe441b */
[----:B------:R-:W-:Y:S01]  /*0fd0*/  ISETP.GT.AND.EX P0, PT, R3, R7, PT, P0 ;  /* 0x000000070300720c */ /* 0x000fe20003f04300 */
[----:B------:R-:W-:-:S12]  /*0fe0*/  IMAD.MOV.U32 R3, RZ, RZ, 0x7f800000 ;  /* 0x7f800000ff037424 */ /* 0x000fd800078e00ff */
[----:B------:R-:W-:Y:S05]  /*0ff0*/  @P0 BRA `(.L_x_44) ;  /* 0x0000000000040947 */ /* 0x000fea0003800000 */
[----:B------:R4:W5:Y:S02]  /*1000*/  LDG.E R3, desc[UR22][R4.64] ;  /* 0x0000001604037981 */ /* 0x000964000c1e1900 */
.L_x_44:
[----:B------:R-:W-:Y:S05]  /*1010*/  BSYNC.RECONVERGENT B1 ;  /* 0x0000000000017941 */ /* 0x000fea0003800200 */
.L_x_42:
[----:B------:R-:W-:Y:S01]  /*1020*/  IADD3 R29, P1, PT, R2, 0x1c00, RZ ;  /* 0x00001c00021d7810 */ /* 0x000fe20007f3e0ff */
[----:B-----5:R0:W-:Y:S01]  /*1030*/  STS [R20], R3 ;  /* 0x0000000314007388 */ /* 0x0201e20000000800 */
[----:B------:R-:W-:Y:S02]  /*1040*/  BSSY.RECONVERGENT B1, `(.L_x_45) ;  /* 0x000000e000017945 */ /* 0x000fe40003800200 */
[----:B------:R-:W-:Y:S01]  /*1050*/  ISETP.GT.U32.AND P0, PT, R29, R10, PT ;  /* 0x0000000a1d00720c */ /* 0x000fe20003f04070 */
[----:B------:R-:W-:-:S05]  /*1060*/  IMAD.X R29, RZ, RZ, R0, P1 ;  /* 0x000000ffff1d7224 */ /* 0x000fca00008e0600 */
[----:B------:R-:W-:-:S13]  /*1070*/  ISETP.GT.AND.EX P0, PT, R29, R11, PT, P0 ;  /* 0x0000000b1d00720c */ /* 0x000fda0003f04300 */
[----:B0-----:R-:W-:Y:S05]  /*1080*/  @P0 BRA `(.L_x_46) ;  /* 0x0000000000080947 */ /* 0x001fea0003800000 */
[----:B------:R0:W5:Y:S01]  /*1090*/  LDG.E R29, desc[UR22][R22.64+0x1000] ;  /* 0x00100016161d7981 */ /* 0x000162000c1e1900 */
[----:B------:R-:W-:Y:S05]  /*10a0*/  BRA `(.L_x_47) ;  /* 0x00000000001c7947 */ /* 0x000fea0003800000 */
.L_x_46:
[----:B------:R-:W-:Y:S01]  /*10b0*/  IADD3 R3, P1, P2, R14, 0x1bff, R21 ;  /* 0x00001bff0e037810 */ /* 0x000fe20007a3e015 */
[----:B------:R-:W-:-:S03]  /*10c0*/  IMAD.MOV.U32 R29, RZ, RZ, 0x7f800000 ;  /* 0x7f800000ff1d7424 */ /* 0x000fc600078e00ff */
[----:B------:R-:W-:Y:S02]  /*10d0*/  ISETP.GT.U32.AND P0, PT, R3, R6, PT ;  /* 0x000000060300720c */ /* 0x000fe40003f04070 */
[----:B------:R-:W-:-:S04]  /*10e0*/  IADD3.X R3, PT, PT, R12, RZ, R27, P1, P2 ;  /* 0x000000ff0c037210 */ /* 0x000fc80000fe441b */
[----:B------:R-:W-:-:S13]  /*10f0*/  ISETP.GT.AND.EX P0, PT, R3, R7, PT, P0 ;  /* 0x000000070300720c */ /* 0x000fda0003f04300 */
[----:B------:R-:W-:Y:S05]  /*1100*/  @P0 BRA `(.L_x_47) ;  /* 0x0000000000040947 */ /* 0x000fea0003800000 */
[----:B------:R0:W5:Y:S02]  /*1110*/  LDG.E R29, desc[UR22][R4.64+0x1000] ;  /* 0x00100016041d7981 */ /* 0x000164000c1e1900 */
.L_x_47:
[----:B------:R-:W-:Y:S05]  /*1120*/  BSYNC.RECONVERGENT B1 ;  /* 0x0000000000017941 */ /* 0x000fea0003800200 */
.L_x_45:
[----:B------:R-:W-:Y:S01]  /*1130*/  IADD3 R0, P1, PT, R21, 0x1000, RZ ;  /* 0x0000100015007810 */ /* 0x000fe20007f3e0ff */
[----:B-----5:R3:W-:Y:S01]  /*1140*/  STS [R20+0x1000], R29 ;  /* 0x0010001d14007388 */ /* 0x0207e20000000800 */
[----:B012-4-:R-:W-:Y:S02]  /*1150*/  IADD3 R4, P2, PT, R4, 0x4000, RZ ;  /* 0x0000400004047810 */ /* 0x017fe40007f5e0ff */
[----:B------:R-:W-:Y:S01]  /*1160*/  ISETP.GE.U32.AND P0, PT, R0, R21, PT ;  /* 0x000000150000720c */ /* 0x000fe20003f06070 */
[----:B------:R-:W-:Y:S01]  /*1170*/  IMAD.X R2, RZ, RZ, R27, P1 ;  /* 0x000000ffff027224 */ /* 0x000fe200008e061b */
[----:B---3--:R-:W-:Y:S01]  /*1180*/  IADD3 R22, P1, PT, R22, 0x4000, RZ ;  /* 0x0000400016167810 */ /* 0x008fe20007f3e0ff */
[----:B------:R-:W-:Y:S02]  /*1190*/  IMAD.X R3, RZ, RZ, R5, P2 ;  /* 0x000000ffff037224 */ /* 0x000fe400010e0605 */
[----:B------:R-:W-:Y:S01]  /*11a0*/  IMAD.MOV.U32 R21, RZ, RZ, R0 ;  /* 0x000000ffff157224 */ /* 0x000fe200078e0000 */
[----:B------:R-:W-:Y:S01]  /*11b0*/  ISETP.GE.U32.AND.EX P0, PT, R2, R27, PT, P0 ;  /* 0x0000001b0200720c */ /* 0x000fe20003f06100 */
[----:B------:R-:W-:-:S02]  /*11c0*/  IMAD.X R23, RZ, RZ, R23, P1 ;  /* 0x000000ffff177224 */ /* 0x000fc400008e0617 */
[----:B------:R-:W-:Y:S02]  /*11d0*/  VIADD R20, R20, 0x4000 ;  /* 0x0000400014147836 */ /* 0x000fe40000000000 */
[----:B------:R-:W-:-:S08]  /*11e0*/  IMAD.MOV.U32 R27, RZ, RZ, R2 ;  /* 0x000000ffff1b7224 */ /* 0x000fd000078e0002 */
[----:B------:R-:W-:Y:S05]  /*11f0*/  @!P0 BRA `(.L_x_48) ;  /* 0xfffffff800b48947 */ /* 0x000fea000383ffff */
[----:B------:R-:W-:Y:S05]  /*1200*/  BSYNC.RECONVERGENT B0 ;  /* 0x0000000000007941 */ /* 0x000fea0003800200 */
.L_x_35:
[----:B------:R-:W-:Y:S01]  /*1210*/  BAR.SYNC.DEFER_BLOCKING 0x0 ;  /* 0x0000000000007b1d */ /* 0x000fe20000010000 */
[----:B------:R-:W-:Y:S01]  /*1220*/  IADD3 R7, P1, PT, R25, 0x1, RZ ;  /* 0x0000000119077810 */ /* 0x000fe20007f3e0ff */
[----:B------:R-:W-:Y:S02]  /*1230*/  IMAD.MOV.U32 R10, RZ, RZ, -0x1 ;  /* 0xffffffffff0a7424 */ /* 0x000fe400078e00ff */
[----:B------:R-:W-:Y:S01]  /*1240*/  IMAD.MOV.U32 R21, RZ, RZ, -0x1 ;  /* 0xffffffffff157424 */ /* 0x000fe200078e00ff */
[----:B------:R-:W-:Y:S01]  /*1250*/  ISETP.LT.U32.AND P0, PT, R18, R7, PT ;  /* 0x000000071200720c */ /* 0x000fe20003f01070 */
[----:B------:R-:W-:Y:S01]  /*1260*/  IMAD.X R9, RZ, RZ, R26, P1 ;  /* 0x000000ffff097224 */ /* 0x000fe200008e061a */
[----:B------:R-:W-:Y:S04]  /*1270*/  BSSY.RECONVERGENT B0, `(.L_x_49) ;  /* 0x000002e000007945 */ /* 0x000fe80003800200 */
[----:B------:R-:W-:-:S04]  /*1280*/  ISETP.LT.AND.EX P0, PT, RZ, R9, PT, P0 ;  /* 0x00000009ff00720c */ /* 0x000fc80003f01300 */
[----:B------:R-:W-:Y:S02]  /*1290*/  SEL R7, R18, R7, P0 ;  /* 0x0000000712077207 */ /* 0x000fe40000000000 */
[----:B------:R-:W-:Y:S02]  /*12a0*/  SEL R9, R9, RZ, !P0 ;  /* 0x000000ff09097207 */ /* 0x000fe40004000000 */
[----:B------:R-:W-:-:S04]  /*12b0*/  ISETP.GE.U32.AND P0, PT, R7, 0x1, PT ;  /* 0x000000010700780c */ /* 0x000fc80003f06070 */
[----:B------:R-:W-:-:S13]  /*12c0*/  ISETP.GE.AND.EX P0, PT, R9, RZ, PT, P0 ;  /* 0x000000ff0900720c */ /* 0x000fda0003f06300 */
[----:B------:R-:W-:Y:S05]  /*12d0*/  @!P0 BRA `(.L_x_50) ;  /* 0x00000000009c8947 */ /* 0x000fea0003800000 */
[----:B------:R-:W-:Y:S01]  /*12e0*/  IADD3 R7, P0, PT, R7, -0x1, RZ ;  /* 0xffffffff07077810 */ /* 0x000fe20007f1e0ff */
[----:B------:R-:W-:Y:S02]  /*12f0*/  IMAD.MOV.U32 R4, RZ, RZ, RZ ;  /* 0x000000ffff047224 */ /* 0x000fe400078e00ff */
[----:B------:R-:W-:Y:S01]  /*1300*/  IMAD.MOV.U32 R6, RZ, RZ, RZ ;  /* 0x000000ffff067224 */ /* 0x000fe200078e00ff */
[----:B------:R-:W-:Y:S01]  /*1310*/  IADD3.X R9, PT, PT, R9, -0x1, RZ, P0, !PT ;  /* 0xffffffff09097810 */ /* 0x000fe200007fe4ff */
[----:B------:R-:W-:Y:S02]  /*1320*/  IMAD.MOV.U32 R10, RZ, RZ, -0x1 ;  /* 0xffffffffff0a7424 */ /* 0x000fe400078e00ff */
[----:B------:R-:W-:-:S07]  /*1330*/  IMAD.MOV.U32 R21, RZ, RZ, -0x1 ;  /* 0xffffffffff157424 */ /* 0x000fce00078e00ff */
.L_x_55:
[----:B------:R-:W-:Y:S01]  /*1340*/  IADD3 R0, P0, PT, R4, R7, RZ ;  /* 0x0000000704007210 */ /* 0x000fe20007f1e0ff */
[----:B------:R-:W-:Y:S04]  /*1350*/  BSSY.RECONVERGENT B1, `(.L_x_51) ;  /* 0x000001c000017945 */ /* 0x000fe80003800200 */
[----:B------:R-:W-:-:S05]  /*1360*/  IMAD.X R5, R6, 0x1, R9, P0 ;  /* 0x0000000106057824 */ /* 0x000fca00000e0609 */
[--C-:B------:R-:W-:Y:S02]  /*1370*/  SHF.R.S64 R8, R0, 0x1, R5.reuse ;  /* 0x0000000100087819 */ /* 0x100fe40000001005 */
[----:B------:R-:W-:Y:S02]  /*1380*/  SHF.R.S32.HI R5, RZ, 0x1, R5 ;  /* 0x00000001ff057819 */ /* 0x000fe40000011405 */
[----:B------:R-:W-:-:S04]  /*1390*/  LOP3.LUT R3, RZ, R8, RZ, 0x33, !PT ;  /* 0x00000008ff037212 */ /* 0x000fc800078e33ff */
[----:B------:R-:W-:Y:S02]  /*13a0*/  IADD3 R0, P1, PT, R18, R3, RZ ;  /* 0x0000000312007210 */ /* 0x000fe40007f3e0ff */
[----:B------:R-:W-:Y:S02]  /*13b0*/  LOP3.LUT R3, RZ, R5, RZ, 0x33, !PT ;  /* 0x00000005ff037212 */ /* 0x000fe400078e33ff */
[----:B------:R-:W-:-:S03]  /*13c0*/  ISETP.GT.U32.AND P0, PT, R0, R13, PT ;  /* 0x0000000d0000720c */ /* 0x000fc60003f04070 */
[----:B------:R-:W-:-:S05]  /*13d0*/  IMAD.X R3, RZ, RZ, R3, P1 ;  /* 0x000000ffff037224 */ /* 0x000fca00008e0603 */
[----:B------:R-:W-:-:S13]  /*13e0*/  ISETP.GT.AND.EX P0, PT, R3, R24, PT, P0 ;  /* 0x000000180300720c */ /* 0x000fda0003f04300 */
[----:B------:R-:W-:Y:S05]  /*13f0*/  @P0 BRA `(.L_x_52) ;  /* 0x0000000000280947 */ /* 0x000fea0003800000 */
[----:B------:R-:W0:Y:S01]  /*1400*/  S2UR UR5, SR_CgaCtaId ;  /* 0x00000000000579c3 */ /* 0x000e220000008800 */
[----:B------:R-:W-:Y:S01]  /*1410*/  UMOV UR4, 0x400 ;  /* 0x0000040000047882 */ /* 0x000fe20000000000 */
[----:B------:R-:W-:Y:S01]  /*1420*/  IMAD.IADD R0, R0, 0x1, R25 ;  /* 0x0000000100007824 */ /* 0x000fe200078e0219 */
[----:B0-----:R-:W-:-:S06]  /*1430*/  ULEA UR4, UR5, UR4, 0x18 ;  /* 0x0000000405047291 */ /* 0x001fcc000f8ec0ff */
[----:B------:R-:W-:Y:S02]  /*1440*/  LEA R0, R0, UR4, 0x2 ;  /* 0x0000000400007c11 */ /* 0x000fe4000f8e10ff */
[----:B------:R-:W-:-:S04]  /*1450*/  LEA R2, R8, UR4, 0x2 ;  /* 0x0000000408027c11 */ /* 0x000fc8000f8e10ff */
[----:B------:R-:W-:Y:S04]  /*1460*/  LDS R0, [R0+0x4] ;  /* 0x0000040000007984 */ /* 0x000fe80000000800 */
[----:B------:R-:W0:Y:S02]  /*1470*/  LDS R3, [R2] ;  /* 0x0000000002037984 */ /* 0x000e240000000800 */
[----:B0-----:R-:W-:-:S13]  /*1480*/  FSETP.GE.AND P0, PT, R0, R3, PT ;  /* 0x000000030000720b */ /* 0x001fda0003f06000 */
[----:B------:R-:W-:Y:S05]  /*1490*/  @!P0 BRA `(.L_x_53) ;  /* 0x0000000000148947 */ /* 0x000fea0003800000 */
.L_x_52:
[----:B------:R-:W-:Y:S01]  /*14a0*/  IADD3 R4, P0, PT, R8, 0x1, RZ ;  /* 0x0000000108047810 */ /* 0x000fe20007f1e0ff */
[----:B------:R-:W-:Y:S02]  /*14b0*/  IMAD.MOV.U32 R10, RZ, RZ, R8 ;  /* 0x000000ffff0a7224 */ /* 0x000fe400078e0008 */
[--C-:B------:R-:W-:Y:S02]  /*14c0*/  IMAD.MOV.U32 R21, RZ, RZ, R5.reuse ;  /* 0x000000ffff157224 */ /* 0x100fe400078e0005 */
[----:B------:R-:W-:Y:S01]  /*14d0*/  IMAD.X R6, RZ, RZ, R5, P0 ;  /* 0x000000ffff067224 */ /* 0x000fe200000e0605 */
[----:B------:R-:W-:Y:S07]  /*14e0*/  BRA `(.L_x_54) ;  /* 0x0000000000087947 */ /* 0x000fee0003800000 */
.L_x_53:
[----:B------:R-:W-:-:S04]  /*14f0*/  IADD3 R7, P0, PT, R8, -0x1, RZ ;  /* 0xffffffff08077810 */ /* 0x000fc80007f1e0ff */
[----:B------:R-:W-:-:S09]  /*1500*/  IADD3.X R9, PT, PT, R5, -0x1, RZ, P0, !PT ;  /* 0xffffffff05097810 */ /* 0x000fd200007fe4ff */
.L_x_54:
[----:B------:R-:W-:Y:S05]  /*1510*/  BSYNC.RECONVERGENT B1 ;  /* 0x0000000000017941 */ /* 0x000fea0003800200 */
.L_x_51:
[----:B------:R-:W-:-:S04]  /*1520*/  ISETP.GT.U32.AND P0, PT, R4, R7, PT ;  /* 0x000000070400720c */ /* 0x000fc80003f04070 */
[----:B------:R-:W-:-:S13]  /*1530*/  ISETP.GT.AND.EX P0, PT, R6, R9, PT, P0 ;  /* 0x000000090600720c */ /* 0x000fda0003f04300 */
[----:B------:R-:W-:Y:S05]  /*1540*/  @!P0 BRA `(.L_x_55) ;  /* 0xfffffffc007c8947 */ /* 0x000fea000383ffff */
.L_x_50:
[----:B------:R-:W-:Y:S05]  /*1550*/  BSYNC.RECONVERGENT B0 ;  /* 0x0000000000007941 */ /* 0x000fea0003800200 */
.L_x_49:
[----:B------:R-:W0:Y:S01]  /*1560*/  S2R R3, SR_CgaCtaId ;  /* 0x0000000000037919 */ /* 0x000e220000008800 */
[----:B------:R-:W-:Y:S01]  /*1570*/  MOV R0, 0x400 ;  /* 0x0000040000007802 */ /* 0x000fe20000000f00 */
[----:B------:R-:W1:Y:S01]  /*1580*/  LDC.64 R4, c[0x0][0x390] ;  /* 0x0000e400ff047b82 */ /* 0x000e620000000a00 */
[----:B------:R-:W-:Y:S01]  /*1590*/  LOP3.LUT R7, RZ, R10, RZ, 0x33, !PT ;  /* 0x0000000aff077212 */ /* 0x000fe200078e33ff */
[----:B------:R-:W-:Y:S01]  /*15a0*/  BSSY.RECONVERGENT B0, `(.L_x_56) ;  /* 0x000002d000007945 */ /* 0x000fe20003800200 */
[----:B------:R-:W-:Y:S01]  /*15b0*/  LOP3.LUT R8, RZ, R21, RZ, 0x33, !PT ;  /* 0x00000015ff087212 */ /* 0x000fe200078e33ff */
[----:B------:R-:W-:Y:S01]  /*15c0*/  IMAD.MOV.U32 R9, RZ, RZ, R18 ;  /* 0x000000ffff097224 */ /* 0x000fe200078e0012 */
[----:B------:R-:W-:Y:S02]  /*15d0*/  IADD3 R6, P0, PT, R18, R7, RZ ;  /* 0x0000000712067210 */ /* 0x000fe40007f1e0ff */
[C---:B------:R-:W-:Y:S02]  /*15e0*/  ISETP.LT.U32.AND P1, PT, R10.reuse, -0x1, PT ;  /* 0xffffffff0a00780c */ /* 0x040fe40003f21070 */
[----:B------:R-:W-:Y:S01]  /*15f0*/  ISETP.GE.U32.AND P2, PT, R10, R25, PT ;  /* 0x000000190a00720c */ /* 0x000fe20003f46070 */
[----:B------:R-:W-:-:S05]  /*1600*/  IMAD.X R7, RZ, RZ, R8, P0 ;  /* 0x000000ffff077224 */ /* 0x000fca00000e0608 */
[----:B------:R-:W-:-:S04]  /*1610*/  ISETP.GE.AND P0, PT, R7, RZ, PT ;  /* 0x000000ff0700720c */ /* 0x000fc80003f06270 */
[C---:B------:R-:W-:Y:S02]  /*1620*/  ISETP.LT.OR.EX P0, PT, R21.reuse, -0x1, !P0, P1 ;  /* 0xffffffff1500780c */ /* 0x040fe40004701710 */
[----:B------:R-:W-:Y:S02]  /*1630*/  ISETP.GT.U32.AND P1, PT, R6, R13, PT ;  /* 0x0000000d0600720c */ /* 0x000fe40003f24070 */
[----:B------:R-:W-:-:S04]  /*1640*/  ISETP.GE.OR.EX P0, PT, R21, R26, P0, P2 ;  /* 0x0000001a1500720c */ /* 0x000fc80000706720 */
[----:B------:R-:W-:Y:S02]  /*1650*/  ISETP.GT.OR.EX P0, PT, R7, R24, P0, P1 ;  /* 0x000000180700720c */ /* 0x000fe40000704710 */
[----:B------:R-:W-:Y:S02]  /*1660*/  IADD3 R10, P1, PT, R10, 0x1, RZ ;  /* 0x000000010a0a7810 */ /* 0x000fe40007f3e0ff */
[----:B0-----:R-:W-:-:S03]  /*1670*/  LEA R0, R3, R0, 0x18 ;  /* 0x0000000003007211 */ /* 0x001fc600078ec0ff */
[----:B------:R-:W-:Y:S02]  /*1680*/  IMAD.X R21, RZ, RZ, R21, P1 ;  /* 0x000000ffff157224 */ /* 0x000fe400008e0615 */
[----:B------:R-:W1:Y:S01]  /*1690*/  LDS.64 R2, [R0+0x8020] ;  /* 0x0080200000027984 */ /* 0x000e620000000a00 */
[----:B------:R-:W-:Y:S01]  /*16a0*/  IMAD R11, R25, 0x4, R0 ;  /* 0x00000004190b7824 */ /* 0x000fe200078e0200 */
[----:B-1----:R-:W-:-:S04]  /*16b0*/  LEA R4, P2, R2, R4, 0x2 ;  /* 0x0000000402047211 */ /* 0x002fc800078410ff */
[----:B------:R-:W-:Y:S01]  /*16c0*/  LEA.HI.X R8, R2, R5, R3, 0x2, P2 ;  /* 0x0000000502087211 */ /* 0x000fe200010f1403 */
[----:B------:R-:W-:Y:S01]  /*16d0*/  IMAD.MOV.U32 R5, RZ, RZ, RZ ;  /* 0x000000ffff057224 */ /* 0x000fe200078e00ff */
[----:B------:R-:W-:Y:S07]  /*16e0*/  @P0 BRA `(.L_x_57) ;  /* 0x0000000000600947 */ /* 0x000fee0003800000 */
.L_x_58:
[----:B------:R-:W-:Y:S01]  /*16f0*/  IMAD R12, R10, 0x4, R0 ;  /* 0x000000040a0c7824 */ /* 0x000fe200078e0200 */
[----:B------:R-:W-:Y:S01]  /*1700*/  LEA R2, P1, R9, R4, 0x2 ;  /* 0x0000000409027211 */ /* 0x000fe200078210ff */
[----:B------:R-:W-:-:S03]  /*1710*/  IMAD R14, R6, 0x4, R11 ;  /* 0x00000004060e7824 */ /* 0x000fc600078e020b */
[----:B------:R-:W-:Y:S01]  /*1720*/  LEA.HI.X R3, R9, R8, R5, 0x2, P1 ;  /* 0x0000000809037211 */ /* 0x000fe200008f1405 */
[----:B------:R-:W-:Y:S04]  /*1730*/  LDS R12, [R12] ;  /* 0x000000000c0c7984 */ /* 0x000fe80000000800 */
[----:B------:R-:W0:Y:S02]  /*1740*/  LDS R23, [R14+0x4] ;  /* 0x000004000e177984 */ /* 0x000e240000000800 */
[----:B0-----:R-:W-:-:S04]  /*1750*/  FSETP.GEU.AND P0, PT, R12, R23, PT ;  /* 0x000000170c00720b */ /* 0x001fc80003f0e000 */
[----:B------:R-:W-:Y:S02]  /*1760*/  SEL R27, RZ, 0x1, !P0 ;  /* 0x00000001ff1b7807 */ /* 0x000fe40004000000 */
[----:B------:R-:W-:Y:S02]  /*1770*/  FSEL R23, R12, R23, !P0 ;  /* 0x000000170c177208 */ /* 0x000fe40004000000 */
[----:B------:R-:W-:Y:S02]  /*1780*/  IADD3 R6, P2, PT, R6, R27, RZ ;  /* 0x0000001b06067210 */ /* 0x000fe40007f5e0ff */
[----:B------:R-:W-:Y:S01]  /*1790*/  SEL R27, RZ, 0x1, P0 ;  /* 0x00000001ff1b7807 */ /* 0x000fe20000000000 */
[----:B------:R0:W-:Y:S01]  /*17a0*/  STG.E desc[UR22][R2.64], R23 ;  /* 0x0000001702007986 */ /* 0x0001e2000c101916 */
[----:B------:R-:W-:Y:S01]  /*17b0*/  IADD3 R9, P0, PT, R9, 0x1, RZ ;  /* 0x0000000109097810 */ /* 0x000fe20007f1e0ff */
[----:B------:R-:W-:Y:S01]  /*17c0*/  IMAD.X R7, RZ, RZ, R7, P2 ;  /* 0x000000ffff077224 */ /* 0x000fe200010e0607 */
[----:B------:R-:W-:-:S02]  /*17d0*/  IADD3 R10, P1, PT, R10, R27, RZ ;  /* 0x0000001b0a0a7210 */ /* 0x000fc40007f3e0ff */
[----:B------:R-:W-:Y:S01]  /*17e0*/  ISETP.LT.U32.AND P2, PT, R9, R15, PT ;  /* 0x0000000f0900720c */ /* 0x000fe20003f41070 */
[----:B------:R-:W-:Y:S01]  /*17f0*/  IMAD.X R5, RZ, RZ, R5, P0 ;  /* 0x000000ffff057224 */ /* 0x000fe200000e0605 */
[----:B------:R-:W-:Y:S01]  /*1800*/  ISETP.GT.U32.AND P0, PT, R6, R13, PT ;  /* 0x0000000d0600720c */ /* 0x000fe20003f04070 */
[----:B------:R-:W-:Y:S01]  /*1810*/  IMAD.X R21, RZ, RZ, R21, P1 ;  /* 0x000000ffff157224 */ /* 0x000fe200008e0615 */
[----:B------:R-:W-:Y:S02]  /*1820*/  ISETP.LE.U32.AND P1, PT, R10, R25, PT ;  /* 0x000000190a00720c */ /* 0x000fe40003f23070 */
[----:B------:R-:W-:Y:S02]  /*1830*/  ISETP.GT.AND.EX P0, PT, R7, R24, PT, P0 ;  /* 0x000000180700720c */ /* 0x000fe40003f04300 */
[----:B------:R-:W-:Y:S02]  /*1840*/  ISETP.LT.U32.AND.EX P2, PT, R5, RZ, PT, P2 ;  /* 0x000000ff0500720c */ /* 0x000fe40003f41120 */
[----:B------:R-:W-:-:S13]  /*1850*/  ISETP.LE.AND.EX P0, PT, R21, R26, !P0, P1 ;  /* 0x0000001a1500720c */ /* 0x000fda0004703310 */
[----:B0-----:R-:W-:Y:S05]  /*1860*/  @P0 BRA P2, `(.L_x_58) ;  /* 0xfffffffc00a00947 */ /* 0x001fea000103ffff */
.L_x_57:
[----:B------:R-:W-:Y:S05]  /*1870*/  BSYNC.RECONVERGENT B0 ;  /* 0x0000000000007941 */ /* 0x000fea0003800200 */
.L_x_56:
[----:B------:R-:W-:Y:S01]  /*1880*/  ISETP.GT.U32.AND P0, PT, R10, R25, PT ;  /* 0x000000190a00720c */ /* 0x000fe20003f04070 */
[----:B------:R-:W-:Y:S01]  /*1890*/  BSSY.RECONVERGENT B0, `(.L_x_59) ;  /* 0x0000014000007945 */ /* 0x000fe20003800200 */
[----:B------:R-:W-:Y:S02]  /*18a0*/  ISETP.GE.U32.AND P1, PT, R9, R15, PT ;  /* 0x0000000f0900720c */ /* 0x000fe40003f26070 */
[----:B------:R-:W-:-:S04]  /*18b0*/  ISETP.GT.AND.EX P0, PT, R21, R26, PT, P0 ;  /* 0x0000001a1500720c */ /* 0x000fc80003f04300 */
[----:B------:R-:W-:-:S04]  /*18c0*/  ISETP.LT.OR P0, PT, R21, RZ, P0 ;  /* 0x000000ff1500720c */ /* 0x000fc80000701670 */
[----:B------:R-:W-:-:S13]  /*18d0*/  ISETP.GE.U32.OR.EX P0, PT, R5, RZ, P0, P1 ;  /* 0x000000ff0500720c */ /* 0x000fda0000706510 */
[----:B------:R-:W-:Y:S05]  /*18e0*/  @P0 BRA `(.L_x_60) ;  /* 0x0000000000380947 */ /* 0x000fea0003800000 */
.L_x_61:
[----:B0-----:R-:W-:Y:S01]  /*18f0*/  IMAD R23, R10, 0x4, R0 ;  /* 0x000000040a177824 */ /* 0x001fe200078e0200 */
[----:B------:R-:W-:-:S04]  /*1900*/  LEA R2, P0, R9, R4, 0x2 ;  /* 0x0000000409027211 */ /* 0x000fc800078010ff */
[C-C-:B------:R-:W-:Y:S01]  /*1910*/  LEA.HI.X R3, R9.reuse, R8, R5.reuse, 0x2, P0 ;  /* 0x0000000809037211 */ /* 0x140fe200000f1405 */
[----:B------:R-:W0:Y:S01]  /*1920*/  LDS R23, [R23] ;  /* 0x0000000017177984 */ /* 0x000e220000000800 */
[----:B------:R-:W-:Y:S02]  /*1930*/  IADD3 R9, P2, PT, R9, 0x1, RZ ;  /* 0x0000000109097810 */ /* 0x000fe40007f5e0ff */
[C---:B------:R-:W-:Y:S02]  /*1940*/  ISETP.GE.U32.AND P0, PT, R10.reuse, R25, PT ;  /* 0x000000190a00720c */ /* 0x040fe40003f06070 */
[----:B------:R-:W-:Y:S01]  /*1950*/  ISETP.GE.U32.AND P1, PT, R9, R15, PT ;  /* 0x0000000f0900720c */ /* 0x000fe20003f26070 */
[----:B------:R-:W-:Y:S01]  /*1960*/  IMAD.X R5, RZ, RZ, R5, P2 ;  /* 0x000000ffff057224 */ /* 0x000fe200010e0605 */
[----:B------:R-:W-:Y:S02]  /*1970*/  ISETP.GE.AND.EX P2, PT, R21, R26, PT, P0 ;  /* 0x0000001a1500720c */ /* 0x000fe40003f46300 */
[----:B------:R-:W-:-:S02]  /*1980*/  IADD3 R10, P3, PT, R10, 0x1, RZ ;  /* 0x000000010a0a7810 */ /* 0x000fc40007f7e0ff */
[----:B------:R-:W-:-:S03]  /*1990*/  ISETP.GE.U32.AND.EX P0, PT, R5, RZ, PT, P1 ;  /* 0x000000ff0500720c */ /* 0x000fc60003f06110 */
[----:B------:R-:W-:Y:S01]  /*19a0*/  IMAD.X R21, RZ, RZ, R21, P3 ;  /* 0x000000ffff157224 */ /* 0x000fe200018e0615 */
[----:B0-----:R0:W-:Y:S09]  /*19b0*/  STG.E desc[UR22][R2.64], R23 ;  /* 0x0000001702007986 */ /* 0x0011f2000c101916 */
[----:B------:R-:W-:Y:S05]  /*19c0*/  @!P0 BRA !P2, `(.L_x_61) ;  /* 0xfffffffc00c88947 */ /* 0x000fea000503ffff */
.L_x_60:
[----:B------:R-:W-:Y:S05]  /*19d0*/  BSYNC.RECONVERGENT B0 ;  /* 0x0000000000007941 */ /* 0x000fea0003800200 */
.L_x_59:
[----:B------:R-:W-:Y:S01]  /*19e0*/  ISETP.GT.U32.AND P0, PT, R6, R13, PT ;  /* 0x0000000d0600720c */ /* 0x000fe20003f04070 */
[----:B------:R-:W-:Y:S01]  /*19f0*/  BSSY.RECONVERGENT B0, `(.L_x_62) ;  /* 0x0000014000007945 */ /* 0x000fe20003800200 */
[----:B------:R-:W-:Y:S02]  /*1a00*/  ISETP.GE.U32.AND P1, PT, R9, R15, PT ;  /* 0x0000000f0900720c */ /* 0x000fe40003f26070 */
[----:B------:R-:W-:-:S04]  /*1a10*/  ISETP.GT.AND.EX P0, PT, R7, R24, PT, P0 ;  /* 0x000000180700720c */ /* 0x000fc80003f04300 */
[----:B------:R-:W-:-:S04]  /*1a20*/  ISETP.LT.OR P0, PT, R7, RZ, P0 ;  /* 0x000000ff0700720c */ /* 0x000fc80000701670 */
[----:B------:R-:W-:-:S13]  /*1a30*/  ISETP.GE.U32.OR.EX P0, PT, R5, RZ, P0, P1 ;  /* 0x000000ff0500720c */ /* 0x000fda0000706510 */
[----:B------:R-:W-:Y:S05]  /*1a40*/  @P0 BRA `(.L_x_63) ;  /* 0x0000000000380947 */ /* 0x000fea0003800000 */
.L_x_64:
[----:B-1----:R-:W-:Y:S01]  /*1a50*/  IMAD R21, R6, 0x4, R11 ;  /* 0x0000000406157824 */ /* 0x002fe200078e020b */
[----:B0-----:R-:W-:-:S04]  /*1a60*/  LEA R2, P0, R9, R4, 0x2 ;  /* 0x0000000409027211 */ /* 0x001fc800078010ff */
[C-C-:B------:R-:W-:Y:S01]  /*1a70*/  LEA.HI.X R3, R9.reuse, R8, R5.reuse, 0x2, P0 ;  /* 0x0000000809037211 */ /* 0x140fe200000f1405 */
[----:B------:R-:W0:Y:S01]  /*1a80*/  LDS R21, [R21+0x4] ;  /* 0x0000040015157984 */ /* 0x000e220000000800 */
        /* <DEDUP_REMOVED lines=10> */
.L_x_63:
[----:B------:R-:W-:Y:S05]  /*1b30*/  BSYNC.RECONVERGENT B0 ;  /* 0x0000000000007941 */ /* 0x000fea0003800200 */
.L_x_62:
[----:B------:R-:W-:Y:S01]  /*1b40*/  BAR.SYNC.DEFER_BLOCKING 0x0 ;  /* 0x0000000000007b1d */ /* 0x000fe20000010000 */
[----:B------:R-:W-:-:S13]  /*1b50*/  ISETP.NE.AND P1, PT, R19, RZ, PT ;  /* 0x000000ff1300720c */ /* 0x000fda0003f25270 */
[----:B01----:R-:W0:Y:S02]  /*1b60*/  @!P1 LDS.64 R2, [R0+0x8020] ;  /* 0x0080200000029984 */ /* 0x003e240000000a00 */
[----:B0-----:R-:W-:-:S05]  /*1b70*/  @!P1 IADD3 R2, P0, PT, R2, 0x2000, RZ ;  /* 0x0000200002029810 */ /* 0x001fca0007f1e0ff */
[----:B------:R-:W-:-:S05]  /*1b80*/  @!P1 IMAD.X R3, RZ, RZ, R3, P0 ;  /* 0x000000ffff039224 */ /* 0x000fca00000e0603 */
[----:B------:R-:W-:Y:S01]  /*1b90*/  @!P1 STS.64 [R0+0x8020], R2 ;  /* 0x0080200200009388 */ /* 0x000fe20000000a00 */
[----:B------:R-:W-:Y:S06]  /*1ba0*/  BAR.SYNC.DEFER_BLOCKING 0x0 ;  /* 0x0000000000007b1d */ /* 0x000fec0000010000 */
[----:B------:R-:W0:Y:S02]  /*1bb0*/  LDS.64 R4, [R0+0x8020] ;  /* 0x0080200000047984 */ /* 0x000e240000000a00 */
[----:B0-----:R-:W-:-:S04]  /*1bc0*/  ISETP.GE.U32.AND P0, PT, R4, UR13, PT ;  /* 0x0000000d04007c0c */ /* 0x001fc8000bf06070 */
[----:B------:R-:W-:-:S13]  /*1bd0*/  ISETP.GE.AND.EX P0, PT, R5, UR14, PT, P0 ;  /* 0x0000000e05007c0c */ /* 0x000fda000bf06300 */
[----:B------:R-:W-:Y:S05]  /*1be0*/  @!P0 BRA `(.L_x_65) ;  /* 0xffffffe800808947 */ /* 0x000fea000383ffff */
[----:B------:R-:W-:Y:S05]  /*1bf0*/  EXIT ;  /* 0x000000000000794d */ /* 0x000fea0003800000 */
.L_x_66:
        /* <DEDUP_REMOVED lines=16> */
.L_x_68:


//--------------------- .nv.shared.reserved.0     --------------------------
	.section	.nv.shared.reserved.0,"aw",@nobits
	.weak		__nv_reservedSMEM_offset_0_alias
	.size		__nv_reservedSMEM_offset_0_alias, 0, 64
	.other		__nv_reservedSMEM_offset_0_alias,@"STO_CUDA_RESERVED_SHARED STV_DEFAULT"
__nv_reservedSMEM_offset_0_alias:
	.zero		0
	.zero		64


//--------------------- .nv.shared._Z19merge_sorted_arraysPfS_S_ll --------------------------
	.section	.nv.shared._Z19merge_sorted_arraysPfS_S_ll,"aw",@nobits
	.sectionflags	@""
	.align	8
.nv.shared._Z19merge_sorted_arraysPfS_S_ll:
	.zero		33832


//--------------------- .nv.constant0._Z20merge_sorted_arrays2PfS_S_ll --------------------------
	.section	.nv.constant0._Z20merge_sorted_arrays2PfS_S_ll,"a",@progbits
	.sectionflags	@""
	.align	4
.nv.constant0._Z20merge_sorted_arrays2PfS_S_ll:
	.zero		936


//--------------------- .nv.constant0._Z19merge_sorted_arraysPfS_S_ll --------------------------
	.section	.nv.constant0._Z19merge_sorted_arraysPfS_S_ll,"a",@progbits
	.sectionflags	@""
	.align	4
.nv.constant0._Z19merge_sorted_arraysPfS_S_ll:
	.zero		936


//--------------------- SYMBOLS --------------------------

	.type		.nv.reservedSmem.offset0,@object
	.size		.nv.reservedSmem.offset0,0x4
	.type		.nv.reservedSmem.cap,@object
	.size		.nv.reservedSmem.cap,0x4
